	.target	sm_90a

	.elftype	@"ET_EXEC"


//--------------------- .note.nv.tkinfo           --------------------------
	.section	.note.nv.tkinfo,"",@"SHT_NOTE"
	.sectionflags	@"SHF_NOTE_NV_TKINFO"
	.tkinfo
        /*0018*/ 	.word	0x00000002
        /*0030*/ 	.string	""
        /*0030*/ 	.string	"ptxas"
        /*0030*/ 	.string	"Cuda compilation tools, release 13.0, V13.0.88"
        /*0030*/ 	.string	"Build cuda_13.0.r13.0/compiler.36424714_0"
        /*0030*/ 	.string	"-arch sm_90a -m 64 "



//--------------------- .note.nv.cuinfo           --------------------------
	.section	.note.nv.cuinfo,"",@"SHT_NOTE"
	.sectionflags	@"SHF_NOTE_NV_CUINFO"
        /*0018*/ 	.short	0x0002
        /*001a*/ 	.short	0x005a
        /*001c*/ 	.short	0x0082
	.zero		2


//--------------------- .nv.info                  --------------------------
	.section	.nv.info,"",@"SHT_CUDA_INFO"
	.align	4


	//----- nvinfo : EIATTR_REGCOUNT
	.align		4
        /*0000*/ 	.byte	0x04, 0x2f
        /*0002*/ 	.short	(.L_15 - .L_14)
	.align		4
.L_14:
        /*0004*/ 	.word	index@(_ZN7cutlass13device_kernelINS_4gemm6kernel13GemmUniversalIN4cute5tupleIJiiiiEEENS1_10collective13CollectiveMmaINS1_34MainloopSm90TmaGmmaWarpSpecializedILi37ENS5_IJNS4_1CILi1EEESB_SB_EEENS1_32KernelTmaWarpSpecializedPingpongEEENS5_IJNSA_ILi64EEENSA_ILi128EEENSA_ILi32EEEEEEaNS5_IJlSB_lEEEaSJ_NS4_8TiledMMAINS4_8MMA_AtomIJNS4_4SM904GMMA27MMA_64x128x32_S32S8S8_SS_TNEEEENS4_6LayoutISC_NS5_IJNSA_ILi0EEESR_SR_EEEEENS5_IJNS4_10UnderscoreESU_SU_EEEEENS4_13SM90_TMA_LOADENS4_14ComposedLayoutINS4_7SwizzleILi1ELi4ELi3EEENS4_18smem_ptr_flag_bitsILi8EEENSQ_INS5_IJNSA_ILi8EEESH_EEENS5_IJSH_SB_EEEEEEEvNS4_8identityESX_S17_vS18_EENS_8epilogue10collective6detail29Sm90TmaWarpSpecializedAdapterINS1B_15DefaultEpilogueIaSJ_SJ_NS1A_6thread17LinearCombinationIaLi1EiiLNS1F_9ScaleType4KindE0ELNS_15FloatRoundStyleE2EaEENS1_15EpilogueDefaultEEEEEvvEEEEvNT_6ParamsE)
        /*0008*/ 	.word	0x000000a8


	//----- nvinfo : EIATTR_FRAME_SIZE
	.align		4
.L_15:
        /*000c*/ 	.byte	0x04, 0x11
        /*000e*/ 	.short	(.L_17 - .L_16)
	.align		4
.L_16:
        /*0010*/ 	.word	index@(_ZN7cutlass13device_kernelINS_4gemm6kernel13GemmUniversalIN4cute5tupleIJiiiiEEENS1_10collective13CollectiveMmaINS1_34MainloopSm90TmaGmmaWarpSpecializedILi37ENS5_IJNS4_1CILi1EEESB_SB_EEENS1_32KernelTmaWarpSpecializedPingpongEEENS5_IJNSA_ILi64EEENSA_ILi128EEENSA_ILi32EEEEEEaNS5_IJlSB_lEEEaSJ_NS4_8TiledMMAINS4_8MMA_AtomIJNS4_4SM904GMMA27MMA_64x128x32_S32S8S8_SS_TNEEEENS4_6LayoutISC_NS5_IJNSA_ILi0EEESR_SR_EEEEENS5_IJNS4_10UnderscoreESU_SU_EEEEENS4_13SM90_TMA_LOADENS4_14ComposedLayoutINS4_7SwizzleILi1ELi4ELi3EEENS4_18smem_ptr_flag_bitsILi8EEENSQ_INS5_IJNSA_ILi8EEESH_EEENS5_IJSH_SB_EEEEEEEvNS4_8identityESX_S17_vS18_EENS_8epilogue10collective6detail29Sm90TmaWarpSpecializedAdapterINS1B_15DefaultEpilogueIaSJ_SJ_NS1A_6thread17LinearCombinationIaLi1EiiLNS1F_9ScaleType4KindE0ELNS_15FloatRoundStyleE2EaEENS1_15EpilogueDefaultEEEEEvvEEEEvNT_6ParamsE)
        /*0014*/ 	.word	0x00000008


	//----- nvinfo : EIATTR_MIN_STACK_SIZE
	.align		4
.L_17:
        /*0018*/ 	.byte	0x04, 0x12
        /*001a*/ 	.short	(.L_19 - .L_18)
	.align		4
.L_18:
        /*001c*/ 	.word	index@(_ZN7cutlass13device_kernelINS_4gemm6kernel13GemmUniversalIN4cute5tupleIJiiiiEEENS1_10collective13CollectiveMmaINS1_34MainloopSm90TmaGmmaWarpSpecializedILi37ENS5_IJNS4_1CILi1EEESB_SB_EEENS1_32KernelTmaWarpSpecializedPingpongEEENS5_IJNSA_ILi64EEENSA_ILi128EEENSA_ILi32EEEEEEaNS5_IJlSB_lEEEaSJ_NS4_8TiledMMAINS4_8MMA_AtomIJNS4_4SM904GMMA27MMA_64x128x32_S32S8S8_SS_TNEEEENS4_6LayoutISC_NS5_IJNSA_ILi0EEESR_SR_EEEEENS5_IJNS4_10UnderscoreESU_SU_EEEEENS4_13SM90_TMA_LOADENS4_14ComposedLayoutINS4_7SwizzleILi1ELi4ELi3EEENS4_18smem_ptr_flag_bitsILi8EEENSQ_INS5_IJNSA_ILi8EEESH_EEENS5_IJSH_SB_EEEEEEEvNS4_8identityESX_S17_vS18_EENS_8epilogue10collective6detail29Sm90TmaWarpSpecializedAdapterINS1B_15DefaultEpilogueIaSJ_SJ_NS1A_6thread17LinearCombinationIaLi1EiiLNS1F_9ScaleType4KindE0ELNS_15FloatRoundStyleE2EaEENS1_15EpilogueDefaultEEEEEvvEEEEvNT_6ParamsE)
        /*0020*/ 	.word	0x00000008
.L_19:


//--------------------- .nv.compat                --------------------------
	.section	.nv.compat,"",@"SHT_CUDA_COMPAT_INFO"
	.align	4
        /*0000*/ 	.byte	0x02, 0x09, 0x01, 0x00, 0x02, 0x02, 0x04, 0x00, 0x02, 0x05, 0x05, 0x00, 0x03, 0x07, 0x01, 0x01
        /*0010*/ 	.byte	0x02, 0x03, 0x01, 0x00, 0x02, 0x06, 0x01, 0x00, 0x04, 0x0b, 0x08, 0x00, 0x00, 0x00, 0x00, 0x00
        /*0020*/ 	.byte	0x00, 0x00, 0x00, 0x00


//--------------------- .nv.info._ZN7cutlass13device_kernelINS_4gemm6kernel13GemmUniversalIN4cute5tupleIJiiiiEEENS1_10collective13CollectiveMmaINS1_34MainloopSm90TmaGmmaWarpSpecializedILi37ENS5_IJNS4_1CILi1EEESB_SB_EEENS1_32KernelTmaWarpSpecializedPingpongEEENS5_IJNSA_ILi64EEENSA_ILi128EEENSA_ILi32EEEEEEaNS5_IJlSB_lEEEaSJ_NS4_8TiledMMAINS4_8MMA_AtomIJNS4_4SM904GMMA27MMA_64x128x32_S32S8S8_SS_TNEEEENS4_6LayoutISC_NS5_IJNSA_ILi0EEESR_SR_EEEEENS5_IJNS4_10UnderscoreESU_SU_EEEEENS4_13SM90_TMA_LOADENS4_14ComposedLayoutINS4_7SwizzleILi1ELi4ELi3EEENS4_18smem_ptr_flag_bitsILi8EEENSQ_INS5_IJNSA_ILi8EEESH_EEENS5_IJSH_SB_EEEEEEEvNS4_8identityESX_S17_vS18_EENS_8epilogue10collective6detail29Sm90TmaWarpSpecializedAdapterINS1B_15DefaultEpilogueIaSJ_SJ_NS1A_6thread17LinearCombinationIaLi1EiiLNS1F_9ScaleType4KindE0ELNS_15FloatRoundStyleE2EaEENS1_15EpilogueDefaultEEEEEvvEEEEvNT_6ParamsE --------------------------
	.section	.nv.info._ZN7cutlass13device_kernelINS_4gemm6kernel13GemmUniversalIN4cute5tupleIJiiiiEEENS1_10collective13CollectiveMmaINS1_34MainloopSm90TmaGmmaWarpSpecializedILi37ENS5_IJNS4_1CILi1EEESB_SB_EEENS1_32KernelTmaWarpSpecializedPingpongEEENS5_IJNSA_ILi64EEENSA_ILi128EEENSA_ILi32EEEEEEaNS5_IJlSB_lEEEaSJ_NS4_8TiledMMAINS4_8MMA_AtomIJNS4_4SM904GMMA27MMA_64x128x32_S32S8S8_SS_TNEEEENS4_6LayoutISC_NS5_IJNSA_ILi0EEESR_SR_EEEEENS5_IJNS4_10UnderscoreESU_SU_EEEEENS4_13SM90_TMA_LOADENS4_14ComposedLayoutINS4_7SwizzleILi1ELi4ELi3EEENS4_18smem_ptr_flag_bitsILi8EEENSQ_INS5_IJNSA_ILi8EEESH_EEENS5_IJSH_SB_EEEEEEEvNS4_8identityESX_S17_vS18_EENS_8epilogue10collective6detail29Sm90TmaWarpSpecializedAdapterINS1B_15DefaultEpilogueIaSJ_SJ_NS1A_6thread17LinearCombinationIaLi1EiiLNS1F_9ScaleType4KindE0ELNS_15FloatRoundStyleE2EaEENS1_15EpilogueDefaultEEEEEvvEEEEvNT_6ParamsE,"",@"SHT_CUDA_INFO"
	.sectionflags	@""
	.align	4


	//----- nvinfo : EIATTR_CUDA_API_VERSION
	.align		4
        /*0000*/ 	.byte	0x04, 0x37
        /*0002*/ 	.short	(.L_21 - .L_20)
.L_20:
        /*0004*/ 	.word	0x00000082


	//----- nvinfo : EIATTR_KPARAM_INFO
	.align		4
.L_21:
        /*0008*/ 	.byte	0x04, 0x17
        /*000a*/ 	.short	(.L_23 - .L_22)
.L_22:
        /*000c*/ 	.word	0x00000000
        /*0010*/ 	.short	0x0000
        /*0012*/ 	.short	0x0070
        /*0014*/ 	.byte	0x00, 0xf0, 0x01, 0x10


	//----- nvinfo : EIATTR_SPARSE_MMA_MASK
	.align		4
.L_23:
        /*0018*/ 	.byte	0x03, 0x50
        /*001a*/ 	.short	0x0000


	//----- nvinfo : EIATTR_MAXREG_COUNT
	.align		4
        /*001c*/ 	.byte	0x03, 0x1b
        /*001e*/ 	.short	0x00a8


	//----- nvinfo : EIATTR_NUM_BARRIERS
	.align		4
        /*0020*/ 	.byte	0x02, 0x4c
        /*0022*/ 	.byte	0x01
	.zero		1


	//----- nvinfo : EIATTR_EXTERNS
	.align		4
        /*0024*/ 	.byte	0x04, 0x0f
        /*0026*/ 	.short	(.L_25 - .L_24)


	//   ....[0]....
	.align		4
.L_24:
        /*0028*/ 	.word	index@(__assertfail)


	//----- nvinfo : EIATTR_ANNOTATIONS
	.align		4
.L_25:
        /*002c*/ 	.byte	0x04, 0x55
        /*002e*/ 	.short	(.L_27 - .L_26)


	//   ....[0]....
.L_26:
        /*0030*/ 	.word	0x00000001
        /*0034*/ 	.byte	0x20, 0x0f, 0x00, 0x00, 0x01, 0x00, 0x00, 0x00, 0x60, 0x16, 0x00, 0x00, 0x01, 0x00, 0x00, 0x00
        /*0044*/ 	.byte	0x40, 0x55, 0x00, 0x00, 0x01, 0x00, 0x00, 0x00, 0xe0, 0x60, 0x00, 0x00


	//----- nvinfo : EIATTR_MERCURY_ISA_VERSION
	.align		4
.L_27:
        /*0050*/ 	.byte	0x03, 0x5f
        /*0052*/ 	.short	0x0101


	//----- nvinfo : EIATTR_INT_WARP_WIDE_INSTR_OFFSETS
	.align		4
        /*0054*/ 	.byte	0x04, 0x31
        /*0056*/ 	.short	(.L_29 - .L_28)


	//   ....[0]....
.L_28:
        /*0058*/ 	.word	0x00000880


	//   ....[1]....
        /*005c*/ 	.word	0x000008a0


	//   ....[2]....
        /*0060*/ 	.word	0x00000920


	//   ....[3]....
        /*0064*/ 	.word	0x00000930


	//   ....[4]....
        /*0068*/ 	.word	0x00000940


	//   ....[5]....
        /*006c*/ 	.word	0x00000960


	//   ....[6]....
        /*0070*/ 	.word	0x000009b0


	//   ....[7]....
        /*0074*/ 	.word	0x000009d0


	//----- nvinfo : EIATTR_COOP_GROUP_MASK_REGIDS
	.align		4
.L_29:
        /*0078*/ 	.byte	0x04, 0x29
        /*007a*/ 	.short	(.L_31 - .L_30)


	//   ....[0]....
.L_30:
        /*007c*/ 	.word	0xffffffff


	//   ....[1]....
        /*0080*/ 	.word	0xffffffff


	//   ....[2]....
        /*0084*/ 	.word	0xffffffff


	//   ....[3]....
        /*0088*/ 	.word	0xffffffff


	//   ....[4]....
        /*008c*/ 	.word	0xffffffff


	//   ....[5]....
        /*0090*/ 	.word	0xffffffff


	//----- nvinfo : EIATTR_COOP_GROUP_INSTR_OFFSETS
	.align		4
.L_31:
        /*0094*/ 	.byte	0x04, 0x28
        /*0096*/ 	.short	(.L_33 - .L_32)


	//   ....[0]....
.L_32:
        /*0098*/ 	.word	0x00000070


	//   ....[1]....
        /*009c*/ 	.word	0x00000080


	//   ....[2]....
        /*00a0*/ 	.word	0x00000140


	//   ....[3]....
        /*00a4*/ 	.word	0x00000720


	//   ....[4]....
        /*00a8*/ 	.word	0x00000760


	//   ....[5]....
        /*00ac*/ 	.word	0x000007a0


	//----- nvinfo : EIATTR_REG_RECONFIG
	.align		4
.L_33:
        /*00b0*/ 	.byte	0x01, 0x54
	.zero		2


	//----- nvinfo : EIATTR_SYSCALL_OFFSETS
	.align		4
        /*00b4*/ 	.byte	0x04, 0x46
        /*00b6*/ 	.short	(.L_35 - .L_34)


	//   ....[0]....
.L_34:
        /*00b8*/ 	.word	0x00001b00


	//----- nvinfo : EIATTR_MBARRIER_INSTR_OFFSETS
	.align		4
.L_35:
        /*00bc*/ 	.byte	0x04, 0x39
        /*00be*/ 	.short	(.L_37 - .L_36)


	//   ....[0]....
.L_36:
        /*00c0*/ 	.word	0x00000260
        /*00c4*/ 	.word	0x000000ff
        /*00c8*/ 	.word	0x00000000
        /*00cc*/ 	.short	0x0100
        /*00ce*/ 	.byte	0x08
	.zero		1


	//   ....[1]....
        /*00d0*/ 	.word	0x00000270
        /*00d4*/ 	.word	0x000000ff
        /*00d8*/ 	.word	0x00000128
        /*00dc*/ 	.short	0x0100
        /*00de*/ 	.byte	0x08
	.zero		1


	//   ....[2]....
        /*00e0*/ 	.word	0x00000280
        /*00e4*/ 	.word	0x000000ff
        /*00e8*/ 	.word	0x00000008
        /*00ec*/ 	.short	0x0100
        /*00ee*/ 	.byte	0x08
	.zero		1


	//   ....[3]....
        /*00f0*/ 	.word	0x00000290
        /*00f4*/ 	.word	0x000000ff
        /*00f8*/ 	.word	0x00000130
        /*00fc*/ 	.short	0x0100
        /*00fe*/ 	.byte	0x08
	.zero		1


	//   ....[4]....
        /*0100*/ 	.word	0x000002a0
        /*0104*/ 	.word	0x000000ff
        /*0108*/ 	.word	0x00000010
        /*010c*/ 	.short	0x0100
        /*010e*/ 	.byte	0x08
	.zero		1


	//   ....[5]....
        /*0110*/ 	.word	0x000002b0
        /*0114*/ 	.word	0x000000ff
        /*0118*/ 	.word	0x00000138
        /*011c*/ 	.short	0x0100
        /*011e*/ 	.byte	0x08
	.zero		1


	//   ....[6]....
        /*0120*/ 	.word	0x000002c0
        /*0124*/ 	.word	0x000000ff
        /*0128*/ 	.word	0x00000018
        /*012c*/ 	.short	0x0100
        /*012e*/ 	.byte	0x08
	.zero		1


	//   ....[7]....
        /*0130*/ 	.word	0x000002d0
        /*0134*/ 	.word	0x000000ff
        /*0138*/ 	.word	0x00000140
        /*013c*/ 	.short	0x0100
        /*013e*/ 	.byte	0x08
	.zero		1


	//   ....[8]....
        /*0140*/ 	.word	0x000002e0
        /*0144*/ 	.word	0x000000ff
        /*0148*/ 	.word	0x00000020
        /*014c*/ 	.short	0x0100
        /*014e*/ 	.byte	0x08
	.zero		1


	//   ....[9]....
        /*0150*/ 	.word	0x000002f0
        /*0154*/ 	.word	0x000000ff
        /*0158*/ 	.word	0x00000148
        /*015c*/ 	.short	0x0100
        /*015e*/ 	.byte	0x08
	.zero		1


	//   ....[10]....
        /*0160*/ 	.word	0x00000300
        /*0164*/ 	.word	0x000000ff
        /*0168*/ 	.word	0x00000028
        /*016c*/ 	.short	0x0100
        /*016e*/ 	.byte	0x08
	.zero		1


	//   ....[11]....
        /*0170*/ 	.word	0x00000310
        /*0174*/ 	.word	0x000000ff
        /*0178*/ 	.word	0x00000150
        /*017c*/ 	.short	0x0100
        /*017e*/ 	.byte	0x08
	.zero		1


	//   ....[12]....
        /*0180*/ 	.word	0x00000320
        /*0184*/ 	.word	0x000000ff
        /*0188*/ 	.word	0x00000030
        /*018c*/ 	.short	0x0100
        /*018e*/ 	.byte	0x08
	.zero		1


	//   ....[13]....
        /*0190*/ 	.word	0x00000330
        /*0194*/ 	.word	0x000000ff
        /*0198*/ 	.word	0x00000158
        /*019c*/ 	.short	0x0100
        /*019e*/ 	.byte	0x08
	.zero		1


	//   ....[14]....
        /*01a0*/ 	.word	0x00000340
        /*01a4*/ 	.word	0x000000ff
        /*01a8*/ 	.word	0x00000038
        /*01ac*/ 	.short	0x0100
        /*01ae*/ 	.byte	0x08
	.zero		1


	//   ....[15]....
        /*01b0*/ 	.word	0x00000350
        /*01b4*/ 	.word	0x000000ff
        /*01b8*/ 	.word	0x00000160
        /*01bc*/ 	.short	0x0100
        /*01be*/ 	.byte	0x08
	.zero		1


	//   ....[16]....
        /*01c0*/ 	.word	0x00000360
        /*01c4*/ 	.word	0x000000ff
        /*01c8*/ 	.word	0x00000040
        /*01cc*/ 	.short	0x0100
        /*01ce*/ 	.byte	0x08
	.zero		1


	//   ....[17]....
        /*01d0*/ 	.word	0x00000370
        /*01d4*/ 	.word	0x000000ff
        /*01d8*/ 	.word	0x00000168
        /*01dc*/ 	.short	0x0100
        /*01de*/ 	.byte	0x08
	.zero		1


	//   ....[18]....
        /*01e0*/ 	.word	0x00000380
        /*01e4*/ 	.word	0x000000ff
        /*01e8*/ 	.word	0x00000048
        /*01ec*/ 	.short	0x0100
        /*01ee*/ 	.byte	0x08
	.zero		1


	//   ....[19]....
        /*01f0*/ 	.word	0x00000390
        /*01f4*/ 	.word	0x000000ff
        /*01f8*/ 	.word	0x00000170
        /*01fc*/ 	.short	0x0100
        /*01fe*/ 	.byte	0x08
	.zero		1


	//   ....[20]....
        /*0200*/ 	.word	0x000003a0
        /*0204*/ 	.word	0x000000ff
        /*0208*/ 	.word	0x00000050
        /*020c*/ 	.short	0x0100
        /*020e*/ 	.byte	0x08
	.zero		1


	//   ....[21]....
        /*0210*/ 	.word	0x000003b0
        /*0214*/ 	.word	0x000000ff
        /*0218*/ 	.word	0x00000178
        /*021c*/ 	.short	0x0100
        /*021e*/ 	.byte	0x08
	.zero		1


	//   ....[22]....
        /*0220*/ 	.word	0x000003c0
        /*0224*/ 	.word	0x000000ff
        /*0228*/ 	.word	0x00000058
        /*022c*/ 	.short	0x0100
        /*022e*/ 	.byte	0x08
	.zero		1


	//   ....[23]....
        /*0230*/ 	.word	0x000003d0
        /*0234*/ 	.word	0x000000ff
        /*0238*/ 	.word	0x00000180
        /*023c*/ 	.short	0x0100
        /*023e*/ 	.byte	0x08
	.zero		1


	//   ....[24]....
        /*0240*/ 	.word	0x000003e0
        /*0244*/ 	.word	0x000000ff
        /*0248*/ 	.word	0x00000060
        /*024c*/ 	.short	0x0100
        /*024e*/ 	.byte	0x08
	.zero		1


	//   ....[25]....
        /*0250*/ 	.word	0x000003f0
        /*0254*/ 	.word	0x000000ff
        /*0258*/ 	.word	0x00000188
        /*025c*/ 	.short	0x0100
        /*025e*/ 	.byte	0x08
	.zero		1


	//   ....[26]....
        /*0260*/ 	.word	0x00000400
        /*0264*/ 	.word	0x000000ff
        /*0268*/ 	.word	0x00000068
        /*026c*/ 	.short	0x0100
        /*026e*/ 	.byte	0x08
	.zero		1


	//   ....[27]....
        /*0270*/ 	.word	0x00000410
        /*0274*/ 	.word	0x000000ff
        /*0278*/ 	.word	0x00000190
        /*027c*/ 	.short	0x0100
        /*027e*/ 	.byte	0x08
	.zero		1


	//   ....[28]....
        /*0280*/ 	.word	0x00000420
        /*0284*/ 	.word	0x000000ff
        /*0288*/ 	.word	0x00000070
        /*028c*/ 	.short	0x0100
        /*028e*/ 	.byte	0x08
	.zero		1


	//   ....[29]....
        /*0290*/ 	.word	0x00000430
        /*0294*/ 	.word	0x000000ff
        /*0298*/ 	.word	0x00000198
        /*029c*/ 	.short	0x0100
        /*029e*/ 	.byte	0x08
	.zero		1


	//   ....[30]....
        /*02a0*/ 	.word	0x00000440
        /*02a4*/ 	.word	0x000000ff
        /*02a8*/ 	.word	0x00000078
        /*02ac*/ 	.short	0x0100
        /*02ae*/ 	.byte	0x08
	.zero		1


	//   ....[31]....
        /*02b0*/ 	.word	0x00000450
        /*02b4*/ 	.word	0x000000ff
        /*02b8*/ 	.word	0x000001a0
        /*02bc*/ 	.short	0x0100
        /*02be*/ 	.byte	0x08
	.zero		1


	//   ....[32]....
        /*02c0*/ 	.word	0x00000460
        /*02c4*/ 	.word	0x000000ff
        /*02c8*/ 	.word	0x00000080
        /*02cc*/ 	.short	0x0100
        /*02ce*/ 	.byte	0x08
	.zero		1


	//   ....[33]....
        /*02d0*/ 	.word	0x00000470
        /*02d4*/ 	.word	0x000000ff
        /*02d8*/ 	.word	0x000001a8
        /*02dc*/ 	.short	0x0100
        /*02de*/ 	.byte	0x08
	.zero		1


	//   ....[34]....
        /*02e0*/ 	.word	0x00000480
        /*02e4*/ 	.word	0x000000ff
        /*02e8*/ 	.word	0x00000088
        /*02ec*/ 	.short	0x0100
        /*02ee*/ 	.byte	0x08
	.zero		1


	//   ....[35]....
        /*02f0*/ 	.word	0x00000490
        /*02f4*/ 	.word	0x000000ff
        /*02f8*/ 	.word	0x000001b0
        /*02fc*/ 	.short	0x0100
        /*02fe*/ 	.byte	0x08
	.zero		1


	//   ....[36]....
        /*0300*/ 	.word	0x000004a0
        /*0304*/ 	.word	0x000000ff
        /*0308*/ 	.word	0x00000090
        /*030c*/ 	.short	0x0100
        /*030e*/ 	.byte	0x08
	.zero		1


	//   ....[37]....
        /*0310*/ 	.word	0x000004b0
        /*0314*/ 	.word	0x000000ff
        /*0318*/ 	.word	0x000001b8
        /*031c*/ 	.short	0x0100
        /*031e*/ 	.byte	0x08
	.zero		1


	//   ....[38]....
        /*0320*/ 	.word	0x000004c0
        /*0324*/ 	.word	0x000000ff
        /*0328*/ 	.word	0x00000098
        /*032c*/ 	.short	0x0100
        /*032e*/ 	.byte	0x08
	.zero		1


	//   ....[39]....
        /*0330*/ 	.word	0x000004d0
        /*0334*/ 	.word	0x000000ff
        /*0338*/ 	.word	0x000001c0
        /*033c*/ 	.short	0x0100
        /*033e*/ 	.byte	0x08
	.zero		1


	//   ....[40]....
        /*0340*/ 	.word	0x000004e0
        /*0344*/ 	.word	0x000000ff
        /*0348*/ 	.word	0x000000a0
        /*034c*/ 	.short	0x0100
        /*034e*/ 	.byte	0x08
	.zero		1


	//   ....[41]....
        /*0350*/ 	.word	0x000004f0
        /*0354*/ 	.word	0x000000ff
        /*0358*/ 	.word	0x000001c8
        /*035c*/ 	.short	0x0100
        /*035e*/ 	.byte	0x08
	.zero		1


	//   ....[42]....
        /*0360*/ 	.word	0x00000500
        /*0364*/ 	.word	0x000000ff
        /*0368*/ 	.word	0x000000a8
        /*036c*/ 	.short	0x0100
        /*036e*/ 	.byte	0x08
	.zero		1


	//   ....[43]....
        /*0370*/ 	.word	0x00000510
        /*0374*/ 	.word	0x000000ff
        /*0378*/ 	.word	0x000001d0
        /*037c*/ 	.short	0x0100
        /*037e*/ 	.byte	0x08
	.zero		1


	//   ....[44]....
        /*0380*/ 	.word	0x00000520
        /*0384*/ 	.word	0x000000ff
        /*0388*/ 	.word	0x000000b0
        /*038c*/ 	.short	0x0100
        /*038e*/ 	.byte	0x08
	.zero		1


	//   ....[45]....
        /*0390*/ 	.word	0x00000530
        /*0394*/ 	.word	0x000000ff
        /*0398*/ 	.word	0x000001d8
        /*039c*/ 	.short	0x0100
        /*039e*/ 	.byte	0x08
	.zero		1


	//   ....[46]....
        /*03a0*/ 	.word	0x00000540
        /*03a4*/ 	.word	0x000000ff
        /*03a8*/ 	.word	0x000000b8
        /*03ac*/ 	.short	0x0100
        /*03ae*/ 	.byte	0x08
	.zero		1


	//   ....[47]....
        /*03b0*/ 	.word	0x00000550
        /*03b4*/ 	.word	0x000000ff
        /*03b8*/ 	.word	0x000001e0
        /*03bc*/ 	.short	0x0100
        /*03be*/ 	.byte	0x08
	.zero		1


	//   ....[48]....
        /*03c0*/ 	.word	0x00000560
        /*03c4*/ 	.word	0x000000ff
        /*03c8*/ 	.word	0x000000c0
        /*03cc*/ 	.short	0x0100
        /*03ce*/ 	.byte	0x08
	.zero		1


	//   ....[49]....
        /*03d0*/ 	.word	0x00000570
        /*03d4*/ 	.word	0x000000ff
        /*03d8*/ 	.word	0x000001e8
        /*03dc*/ 	.short	0x0100
        /*03de*/ 	.byte	0x08
	.zero		1


	//   ....[50]....
        /*03e0*/ 	.word	0x00000580
        /*03e4*/ 	.word	0x000000ff
        /*03e8*/ 	.word	0x000000c8
        /*03ec*/ 	.short	0x0100
        /*03ee*/ 	.byte	0x08
	.zero		1


	//   ....[51]....
        /*03f0*/ 	.word	0x00000590
        /*03f4*/ 	.word	0x000000ff
        /*03f8*/ 	.word	0x000001f0
        /*03fc*/ 	.short	0x0100
        /*03fe*/ 	.byte	0x08
	.zero		1


	//   ....[52]....
        /*0400*/ 	.word	0x000005a0
        /*0404*/ 	.word	0x000000ff
        /*0408*/ 	.word	0x000000d0
        /*040c*/ 	.short	0x0100
        /*040e*/ 	.byte	0x08
	.zero		1


	//   ....[53]....
        /*0410*/ 	.word	0x000005b0
        /*0414*/ 	.word	0x000000ff
        /*0418*/ 	.word	0x000001f8
        /*041c*/ 	.short	0x0100
        /*041e*/ 	.byte	0x08
	.zero		1


	//   ....[54]....
        /*0420*/ 	.word	0x000005c0
        /*0424*/ 	.word	0x000000ff
        /*0428*/ 	.word	0x000000d8
        /*042c*/ 	.short	0x0100
        /*042e*/ 	.byte	0x08
	.zero		1


	//   ....[55]....
        /*0430*/ 	.word	0x000005d0
        /*0434*/ 	.word	0x000000ff
        /*0438*/ 	.word	0x00000200
        /*043c*/ 	.short	0x0100
        /*043e*/ 	.byte	0x08
	.zero		1


	//   ....[56]....
        /*0440*/ 	.word	0x000005e0
        /*0444*/ 	.word	0x000000ff
        /*0448*/ 	.word	0x000000e0
        /*044c*/ 	.short	0x0100
        /*044e*/ 	.byte	0x08
	.zero		1


	//   ....[57]....
        /*0450*/ 	.word	0x000005f0
        /*0454*/ 	.word	0x000000ff
        /*0458*/ 	.word	0x00000208
        /*045c*/ 	.short	0x0100
        /*045e*/ 	.byte	0x08
	.zero		1


	//   ....[58]....
        /*0460*/ 	.word	0x00000600
        /*0464*/ 	.word	0x000000ff
        /*0468*/ 	.word	0x000000e8
        /*046c*/ 	.short	0x0100
        /*046e*/ 	.byte	0x08
	.zero		1


	//   ....[59]....
        /*0470*/ 	.word	0x00000610
        /*0474*/ 	.word	0x000000ff
        /*0478*/ 	.word	0x00000210
        /*047c*/ 	.short	0x0100
        /*047e*/ 	.byte	0x08
	.zero		1


	//   ....[60]....
        /*0480*/ 	.word	0x00000620
        /*0484*/ 	.word	0x000000ff
        /*0488*/ 	.word	0x000000f0
        /*048c*/ 	.short	0x0100
        /*048e*/ 	.byte	0x08
	.zero		1


	//   ....[61]....
        /*0490*/ 	.word	0x00000630
        /*0494*/ 	.word	0x000000ff
        /*0498*/ 	.word	0x00000218
        /*049c*/ 	.short	0x0100
        /*049e*/ 	.byte	0x08
	.zero		1


	//   ....[62]....
        /*04a0*/ 	.word	0x00000640
        /*04a4*/ 	.word	0x000000ff
        /*04a8*/ 	.word	0x000000f8
        /*04ac*/ 	.short	0x0100
        /*04ae*/ 	.byte	0x08
	.zero		1


	//   ....[63]....
        /*04b0*/ 	.word	0x00000650
        /*04b4*/ 	.word	0x000000ff
        /*04b8*/ 	.word	0x00000220
        /*04bc*/ 	.short	0x0100
        /*04be*/ 	.byte	0x08
	.zero		1


	//   ....[64]....
        /*04c0*/ 	.word	0x00000660
        /*04c4*/ 	.word	0x000000ff
        /*04c8*/ 	.word	0x00000100
        /*04cc*/ 	.short	0x0100
        /*04ce*/ 	.byte	0x08
	.zero		1


	//   ....[65]....
        /*04d0*/ 	.word	0x00000670
        /*04d4*/ 	.word	0x000000ff
        /*04d8*/ 	.word	0x00000228
        /*04dc*/ 	.short	0x0100
        /*04de*/ 	.byte	0x08
	.zero		1


	//   ....[66]....
        /*04e0*/ 	.word	0x00000680
        /*04e4*/ 	.word	0x000000ff
        /*04e8*/ 	.word	0x00000108
        /*04ec*/ 	.short	0x0100
        /*04ee*/ 	.byte	0x08
	.zero		1


	//   ....[67]....
        /*04f0*/ 	.word	0x00000690
        /*04f4*/ 	.word	0x000000ff
        /*04f8*/ 	.word	0x00000230
        /*04fc*/ 	.short	0x0100
        /*04fe*/ 	.byte	0x08
	.zero		1


	//   ....[68]....
        /*0500*/ 	.word	0x000006a0
        /*0504*/ 	.word	0x000000ff
        /*0508*/ 	.word	0x00000110
        /*050c*/ 	.short	0x0100
        /*050e*/ 	.byte	0x08
	.zero		1


	//   ....[69]....
        /*0510*/ 	.word	0x000006b0
        /*0514*/ 	.word	0x000000ff
        /*0518*/ 	.word	0x00000238
        /*051c*/ 	.short	0x0100
        /*051e*/ 	.byte	0x08
	.zero		1


	//   ....[70]....
        /*0520*/ 	.word	0x000006c0
        /*0524*/ 	.word	0x000000ff
        /*0528*/ 	.word	0x00000118
        /*052c*/ 	.short	0x0100
        /*052e*/ 	.byte	0x08
	.zero		1


	//   ....[71]....
        /*0530*/ 	.word	0x000006d0
        /*0534*/ 	.word	0x000000ff
        /*0538*/ 	.word	0x00000240
        /*053c*/ 	.short	0x0100
        /*053e*/ 	.byte	0x08
	.zero		1


	//   ....[72]....
        /*0540*/ 	.word	0x000006e0
        /*0544*/ 	.word	0x000000ff
        /*0548*/ 	.word	0x00000120
        /*054c*/ 	.short	0x0100
        /*054e*/ 	.byte	0x08
	.zero		1


	//   ....[73]....
        /*0550*/ 	.word	0x000006f0
        /*0554*/ 	.word	0x000000ff
        /*0558*/ 	.word	0x00000248
        /*055c*/ 	.short	0x0100
        /*055e*/ 	.byte	0x08
	.zero		1


	//   ....[74]....
        /*0560*/ 	.word	0x00000a10
        /*0564*/ 	.word	0x000000ff
        /*0568*/ 	.word	0x00000280
        /*056c*/ 	.short	0x0100
        /*056e*/ 	.byte	0x08
	.zero		1


	//   ....[75]....
        /*0570*/ 	.word	0x00000a80
        /*0574*/ 	.word	0x000000ff
        /*0578*/ 	.word	0x00000288
        /*057c*/ 	.short	0x0100
        /*057e*/ 	.byte	0x08
	.zero		1


	//   ....[76]....
        /*0580*/ 	.word	0x00000aa0
        /*0584*/ 	.word	0x000000ff
        /*0588*/ 	.word	0x00000260
        /*058c*/ 	.short	0x0100
        /*058e*/ 	.byte	0x09
	.zero		1


	//   ....[77]....
        /*0590*/ 	.word	0x00000ab0
        /*0594*/ 	.word	0x000000ff
        /*0598*/ 	.word	0x00000268
        /*059c*/ 	.short	0x0100
        /*059e*/ 	.byte	0x09
	.zero		1


	//   ....[78]....
        /*05a0*/ 	.word	0x00000ac0
        /*05a4*/ 	.word	0x000000ff
        /*05a8*/ 	.word	0x00000270
        /*05ac*/ 	.short	0x0100
        /*05ae*/ 	.byte	0x09
	.zero		1


	//   ....[79]....
        /*05b0*/ 	.word	0x00000ad0
        /*05b4*/ 	.word	0x000000ff
        /*05b8*/ 	.word	0x00000278
        /*05bc*/ 	.short	0x0100
        /*05be*/ 	.byte	0x09
	.zero		1


	//   ....[80]....
        /*05c0*/ 	.word	0x000019c0
        /*05c4*/ 	.word	0x000000ff
        /*05c8*/ 	.word	0xfffffff8
        /*05cc*/ 	.short	0x010a
        /*05ce*/ 	.byte	0x2b
	.zero		1


	//   ....[81]....
        /*05d0*/ 	.word	0x00001b90
        /*05d4*/ 	.word	0x00000003
        /*05d8*/ 	.word	0x00000000
        /*05dc*/ 	.short	0x010a
        /*05de*/ 	.byte	0x3f
	.zero		1


	//   ....[82]....
        /*05e0*/ 	.word	0x00001bd0
        /*05e4*/ 	.word	0x00000003
        /*05e8*/ 	.word	0x00000000
        /*05ec*/ 	.short	0x010a
        /*05ee*/ 	.byte	0x3f
	.zero		1


	//   ....[83]....
        /*05f0*/ 	.word	0x00001d60
        /*05f4*/ 	.word	0x000000ff
        /*05f8*/ 	.word	0x00000000
        /*05fc*/ 	.short	0x010a
        /*05fe*/ 	.byte	0x04
	.zero		1


	//   ....[84]....
        /*0600*/ 	.word	0x00001da0
        /*0604*/ 	.word	0x000000ff
        /*0608*/ 	.word	0x00000000
        /*060c*/ 	.short	0x010a
        /*060e*/ 	.byte	0x04
	.zero		1


	//   ....[85]....
        /*0610*/ 	.word	0x00001e90
        /*0614*/ 	.word	0x000000ff
        /*0618*/ 	.word	0x00000000
        /*061c*/ 	.short	0x0101
        /*061e*/ 	.byte	0x04
	.zero		1


	//   ....[86]....
        /*0620*/ 	.word	0x00001f90
        /*0624*/ 	.word	0x00000003
        /*0628*/ 	.word	0x00000000
        /*062c*/ 	.short	0x0101
        /*062e*/ 	.byte	0x2f
	.zero		1


	//   ....[87]....
        /*0630*/ 	.word	0x00002080
        /*0634*/ 	.word	0x000000ff
        /*0638*/ 	.word	0x00000000
        /*063c*/ 	.short	0x0101
        /*063e*/ 	.byte	0x04
	.zero		1


	//   ....[88]....
        /*0640*/ 	.word	0x000020f0
        /*0644*/ 	.word	0x000000ff
        /*0648*/ 	.word	0x00000008
        /*064c*/ 	.short	0x010a
        /*064e*/ 	.byte	0x2b
	.zero		1


	//   ....[89]....
        /*0650*/ 	.word	0x00005580
        /*0654*/ 	.word	0x00000000
        /*0658*/ 	.word	0x00000000
        /*065c*/ 	.short	0x0101
        /*065e*/ 	.byte	0x2f
	.zero		1


	//   ....[90]....
        /*0660*/ 	.word	0x00005e50
        /*0664*/ 	.word	0x0000000b
        /*0668*/ 	.word	0x00000128
        /*066c*/ 	.short	0x010a
        /*066e*/ 	.byte	0x3f
	.zero		1


	//   ....[91]....
        /*0670*/ 	.word	0x00006240
        /*0674*/ 	.word	0x00000006
        /*0678*/ 	.word	0x00000288
        /*067c*/ 	.short	0x0101
        /*067e*/ 	.byte	0x3f
	.zero		1


	//   ....[92]....
        /*0680*/ 	.word	0x00006950
        /*0684*/ 	.word	0x00000007
        /*0688*/ 	.word	0x00000000
        /*068c*/ 	.short	0x010a
        /*068e*/ 	.byte	0x3f
	.zero		1


	//   ....[93]....
        /*0690*/ 	.word	0x000069d0
        /*0694*/ 	.word	0x00000006
        /*0698*/ 	.word	0x00000000
        /*069c*/ 	.short	0x010a
        /*069e*/ 	.byte	0x3f
	.zero		1


	//   ....[94]....
        /*06a0*/ 	.word	0x00006a60
        /*06a4*/ 	.word	0x00000007
        /*06a8*/ 	.word	0x00000000
        /*06ac*/ 	.short	0x010a
        /*06ae*/ 	.byte	0x3f
	.zero		1


	//   ....[95]....
        /*06b0*/ 	.word	0x00006af0
        /*06b4*/ 	.word	0x00000006
        /*06b8*/ 	.word	0x00000000
        /*06bc*/ 	.short	0x010a
        /*06be*/ 	.byte	0x3f
	.zero		1


	//   ....[96]....
        /*06c0*/ 	.word	0x00006b80
        /*06c4*/ 	.word	0x00000007
        /*06c8*/ 	.word	0x00000000
        /*06cc*/ 	.short	0x010a
        /*06ce*/ 	.byte	0x3f
	.zero		1


	//   ....[97]....
        /*06d0*/ 	.word	0x00006c10
        /*06d4*/ 	.word	0x00000006
        /*06d8*/ 	.word	0x00000000
        /*06dc*/ 	.short	0x010a
        /*06de*/ 	.byte	0x3f
	.zero		1


	//   ....[98]....
        /*06e0*/ 	.word	0x00006ca0
        /*06e4*/ 	.word	0x00000007
        /*06e8*/ 	.word	0x00000000
        /*06ec*/ 	.short	0x010a
        /*06ee*/ 	.byte	0x3f
	.zero		1


	//   ....[99]....
        /*06f0*/ 	.word	0x00006d30
        /*06f4*/ 	.word	0x00000006
        /*06f8*/ 	.word	0x00000000
        /*06fc*/ 	.short	0x010a
        /*06fe*/ 	.byte	0x3f
	.zero		1


	//   ....[100]....
        /*0700*/ 	.word	0x00006dc0
        /*0704*/ 	.word	0x00000007
        /*0708*/ 	.word	0x00000000
        /*070c*/ 	.short	0x010a
        /*070e*/ 	.byte	0x3f
	.zero		1


	//   ....[101]....
        /*0710*/ 	.word	0x00006e50
        /*0714*/ 	.word	0x00000006
        /*0718*/ 	.word	0x00000000
        /*071c*/ 	.short	0x010a
        /*071e*/ 	.byte	0x3f
	.zero		1


	//   ....[102]....
        /*0720*/ 	.word	0x00006ee0
        /*0724*/ 	.word	0x00000007
        /*0728*/ 	.word	0x00000000
        /*072c*/ 	.short	0x010a
        /*072e*/ 	.byte	0x3f
	.zero		1


	//   ....[103]....
        /*0730*/ 	.word	0x00006f70
        /*0734*/ 	.word	0x00000006
        /*0738*/ 	.word	0x00000000
        /*073c*/ 	.short	0x010a
        /*073e*/ 	.byte	0x3f
	.zero		1


	//   ....[104]....
        /*0740*/ 	.word	0x00007000
        /*0744*/ 	.word	0x00000007
        /*0748*/ 	.word	0x00000000
        /*074c*/ 	.short	0x010a
        /*074e*/ 	.byte	0x3f
	.zero		1


	//   ....[105]....
        /*0750*/ 	.word	0x00007090
        /*0754*/ 	.word	0x00000006
        /*0758*/ 	.word	0x00000000
        /*075c*/ 	.short	0x010a
        /*075e*/ 	.byte	0x3f
	.zero		1


	//   ....[106]....
        /*0760*/ 	.word	0x00007120
        /*0764*/ 	.word	0x00000007
        /*0768*/ 	.word	0x00000000
        /*076c*/ 	.short	0x010a
        /*076e*/ 	.byte	0x3f
	.zero		1


	//   ....[107]....
        /*0770*/ 	.word	0x000071b0
        /*0774*/ 	.word	0x00000006
        /*0778*/ 	.word	0x00000000
        /*077c*/ 	.short	0x010a
        /*077e*/ 	.byte	0x3f
	.zero		1


	//   ....[108]....
        /*0780*/ 	.word	0x00007240
        /*0784*/ 	.word	0x00000007
        /*0788*/ 	.word	0x00000000
        /*078c*/ 	.short	0x010a
        /*078e*/ 	.byte	0x3f
	.zero		1


	//   ....[109]....
        /*0790*/ 	.word	0x000072d0
        /*0794*/ 	.word	0x00000006
        /*0798*/ 	.word	0x00000000
        /*079c*/ 	.short	0x010a
        /*079e*/ 	.byte	0x3f
	.zero		1


	//   ....[110]....
        /*07a0*/ 	.word	0x00007360
        /*07a4*/ 	.word	0x00000007
        /*07a8*/ 	.word	0x00000000
        /*07ac*/ 	.short	0x010a
        /*07ae*/ 	.byte	0x3f
	.zero		1


	//   ....[111]....
        /*07b0*/ 	.word	0x000073f0
        /*07b4*/ 	.word	0x00000006
        /*07b8*/ 	.word	0x00000000
        /*07bc*/ 	.short	0x010a
        /*07be*/ 	.byte	0x3f
	.zero		1


	//   ....[112]....
        /*07c0*/ 	.word	0x00007480
        /*07c4*/ 	.word	0x00000007
        /*07c8*/ 	.word	0x00000000
        /*07cc*/ 	.short	0x010a
        /*07ce*/ 	.byte	0x3f
	.zero		1


	//   ....[113]....
        /*07d0*/ 	.word	0x00007510
        /*07d4*/ 	.word	0x00000006
        /*07d8*/ 	.word	0x00000000
        /*07dc*/ 	.short	0x010a
        /*07de*/ 	.byte	0x3f
	.zero		1


	//   ....[114]....
        /*07e0*/ 	.word	0x000075a0
        /*07e4*/ 	.word	0x00000007
        /*07e8*/ 	.word	0x00000000
        /*07ec*/ 	.short	0x010a
        /*07ee*/ 	.byte	0x3f
	.zero		1


	//   ....[115]....
        /*07f0*/ 	.word	0x00007630
        /*07f4*/ 	.word	0x00000006
        /*07f8*/ 	.word	0x00000000
        /*07fc*/ 	.short	0x010a
        /*07fe*/ 	.byte	0x3f
	.zero		1


	//   ....[116]....
        /*0800*/ 	.word	0x000076c0
        /*0804*/ 	.word	0x00000007
        /*0808*/ 	.word	0x00000000
        /*080c*/ 	.short	0x010a
        /*080e*/ 	.byte	0x3f
	.zero		1


	//   ....[117]....
        /*0810*/ 	.word	0x00007750
        /*0814*/ 	.word	0x00000006
        /*0818*/ 	.word	0x00000000
        /*081c*/ 	.short	0x010a
        /*081e*/ 	.byte	0x3f
	.zero		1


	//   ....[118]....
        /*0820*/ 	.word	0x000077e0
        /*0824*/ 	.word	0x00000007
        /*0828*/ 	.word	0x00000000
        /*082c*/ 	.short	0x010a
        /*082e*/ 	.byte	0x3f
	.zero		1


	//   ....[119]....
        /*0830*/ 	.word	0x00007870
        /*0834*/ 	.word	0x00000006
        /*0838*/ 	.word	0x00000000
        /*083c*/ 	.short	0x010a
        /*083e*/ 	.byte	0x3f
	.zero		1


	//   ....[120]....
        /*0840*/ 	.word	0x00007900
        /*0844*/ 	.word	0x00000007
        /*0848*/ 	.word	0x00000000
        /*084c*/ 	.short	0x010a
        /*084e*/ 	.byte	0x3f
	.zero		1


	//   ....[121]....
        /*0850*/ 	.word	0x00007990
        /*0854*/ 	.word	0x00000006
        /*0858*/ 	.word	0x00000000
        /*085c*/ 	.short	0x010a
        /*085e*/ 	.byte	0x3f
	.zero		1


	//   ....[122]....
        /*0860*/ 	.word	0x00007a20
        /*0864*/ 	.word	0x00000007
        /*0868*/ 	.word	0x00000000
        /*086c*/ 	.short	0x010a
        /*086e*/ 	.byte	0x3f
	.zero		1


	//   ....[123]....
        /*0870*/ 	.word	0x00007ab0
        /*0874*/ 	.word	0x00000006
        /*0878*/ 	.word	0x00000000
        /*087c*/ 	.short	0x010a
        /*087e*/ 	.byte	0x3f
	.zero		1


	//   ....[124]....
        /*0880*/ 	.word	0x00007b40
        /*0884*/ 	.word	0x00000007
        /*0888*/ 	.word	0x00000000
        /*088c*/ 	.short	0x010a
        /*088e*/ 	.byte	0x3f
	.zero		1


	//   ....[125]....
        /*0890*/ 	.word	0x00007bd0
        /*0894*/ 	.word	0x00000006
        /*0898*/ 	.word	0x00000000
        /*089c*/ 	.short	0x010a
        /*089e*/ 	.byte	0x3f
	.zero		1


	//   ....[126]....
        /*08a0*/ 	.word	0x00007c60
        /*08a4*/ 	.word	0x00000007
        /*08a8*/ 	.word	0x00000000
        /*08ac*/ 	.short	0x010a
        /*08ae*/ 	.byte	0x3f
	.zero		1


	//   ....[127]....
        /*08b0*/ 	.word	0x00007cf0
        /*08b4*/ 	.word	0x00000006
        /*08b8*/ 	.word	0x00000000
        /*08bc*/ 	.short	0x010a
        /*08be*/ 	.byte	0x3f
	.zero		1


	//   ....[128]....
        /*08c0*/ 	.word	0x00007d80
        /*08c4*/ 	.word	0x00000005
        /*08c8*/ 	.word	0x00000000
        /*08cc*/ 	.short	0x010a
        /*08ce*/ 	.byte	0x3f
	.zero		1


	//   ....[129]....
        /*08d0*/ 	.word	0x00007df0
        /*08d4*/ 	.word	0x00000003
        /*08d8*/ 	.word	0xfffffff8
        /*08dc*/ 	.short	0x010a
        /*08de*/ 	.byte	0x3f
	.zero		1


	//   ....[130]....
        /*08e0*/ 	.word	0x00007e40
        /*08e4*/ 	.word	0x00000003
        /*08e8*/ 	.word	0x00000000
        /*08ec*/ 	.short	0x010a
        /*08ee*/ 	.byte	0x3f
	.zero		1


	//   ....[131]....
        /*08f0*/ 	.word	0x00007ea0
        /*08f4*/ 	.word	0x00000004
        /*08f8*/ 	.word	0x00000000
        /*08fc*/ 	.short	0x010a
        /*08fe*/ 	.byte	0x3f
	.zero		1


	//   ....[132]....
        /*0900*/ 	.word	0x00007f00
        /*0904*/ 	.word	0x00000003
        /*0908*/ 	.word	0x00000008
        /*090c*/ 	.short	0x010a
        /*090e*/ 	.byte	0x3f
	.zero		1


	//   ....[133]....
        /*0910*/ 	.word	0x00007fd0
        /*0914*/ 	.word	0x0000000b
        /*0918*/ 	.word	0x00000128
        /*091c*/ 	.short	0x010a
        /*091e*/ 	.byte	0x3f
	.zero		1


	//   ....[134]....
        /*0920*/ 	.word	0x000080a0
        /*0924*/ 	.word	0x00000007
        /*0928*/ 	.word	0x00000000
        /*092c*/ 	.short	0x010a
        /*092e*/ 	.byte	0x3f
	.zero		1


	//   ....[135]....
        /*0930*/ 	.word	0x000080f0
        /*0934*/ 	.word	0x00000006
        /*0938*/ 	.word	0x00000000
        /*093c*/ 	.short	0x010a
        /*093e*/ 	.byte	0x3f
	.zero		1


	//   ....[136]....
        /*0940*/ 	.word	0x00008140
        /*0944*/ 	.word	0x00000007
        /*0948*/ 	.word	0x00000000
        /*094c*/ 	.short	0x010a
        /*094e*/ 	.byte	0x3f
	.zero		1


	//   ....[137]....
        /*0950*/ 	.word	0x00008190
        /*0954*/ 	.word	0x00000006
        /*0958*/ 	.word	0x00000000
        /*095c*/ 	.short	0x010a
        /*095e*/ 	.byte	0x3f
	.zero		1


	//   ....[138]....
        /*0960*/ 	.word	0x000081e0
        /*0964*/ 	.word	0x00000007
        /*0968*/ 	.word	0x00000000
        /*096c*/ 	.short	0x010a
        /*096e*/ 	.byte	0x3f
	.zero		1


	//   ....[139]....
        /*0970*/ 	.word	0x00008230
        /*0974*/ 	.word	0x00000006
        /*0978*/ 	.word	0x00000000
        /*097c*/ 	.short	0x010a
        /*097e*/ 	.byte	0x3f
	.zero		1


	//   ....[140]....
        /*0980*/ 	.word	0x00008280
        /*0984*/ 	.word	0x00000007
        /*0988*/ 	.word	0x00000000
        /*098c*/ 	.short	0x010a
        /*098e*/ 	.byte	0x3f
	.zero		1


	//   ....[141]....
        /*0990*/ 	.word	0x000082d0
        /*0994*/ 	.word	0x00000006
        /*0998*/ 	.word	0x00000000
        /*099c*/ 	.short	0x010a
        /*099e*/ 	.byte	0x3f
	.zero		1


	//   ....[142]....
        /*09a0*/ 	.word	0x00008320
        /*09a4*/ 	.word	0x00000007
        /*09a8*/ 	.word	0x00000000
        /*09ac*/ 	.short	0x010a
        /*09ae*/ 	.byte	0x3f
	.zero		1


	//   ....[143]....
        /*09b0*/ 	.word	0x00008370
        /*09b4*/ 	.word	0x00000006
        /*09b8*/ 	.word	0x00000000
        /*09bc*/ 	.short	0x010a
        /*09be*/ 	.byte	0x3f
	.zero		1


	//   ....[144]....
        /*09c0*/ 	.word	0x000083c0
        /*09c4*/ 	.word	0x00000007
        /*09c8*/ 	.word	0x00000000
        /*09cc*/ 	.short	0x010a
        /*09ce*/ 	.byte	0x3f
	.zero		1


	//   ....[145]....
        /*09d0*/ 	.word	0x00008410
        /*09d4*/ 	.word	0x00000006
        /*09d8*/ 	.word	0x00000000
        /*09dc*/ 	.short	0x010a
        /*09de*/ 	.byte	0x3f
	.zero		1


	//   ....[146]....
        /*09e0*/ 	.word	0x00008460
        /*09e4*/ 	.word	0x00000007
        /*09e8*/ 	.word	0x00000000
        /*09ec*/ 	.short	0x010a
        /*09ee*/ 	.byte	0x3f
	.zero		1


	//   ....[147]....
        /*09f0*/ 	.word	0x000084b0
        /*09f4*/ 	.word	0x00000006
        /*09f8*/ 	.word	0x00000000
        /*09fc*/ 	.short	0x010a
        /*09fe*/ 	.byte	0x3f
	.zero		1


	//   ....[148]....
        /*0a00*/ 	.word	0x00008500
        /*0a04*/ 	.word	0x00000007
        /*0a08*/ 	.word	0x00000000
        /*0a0c*/ 	.short	0x010a
        /*0a0e*/ 	.byte	0x3f
	.zero		1


	//   ....[149]....
        /*0a10*/ 	.word	0x00008550
        /*0a14*/ 	.word	0x00000006
        /*0a18*/ 	.word	0x00000000
        /*0a1c*/ 	.short	0x010a
        /*0a1e*/ 	.byte	0x3f
	.zero		1


	//   ....[150]....
        /*0a20*/ 	.word	0x000085a0
        /*0a24*/ 	.word	0x00000007
        /*0a28*/ 	.word	0x00000000
        /*0a2c*/ 	.short	0x010a
        /*0a2e*/ 	.byte	0x3f
	.zero		1


	//   ....[151]....
        /*0a30*/ 	.word	0x000085f0
        /*0a34*/ 	.word	0x00000006
        /*0a38*/ 	.word	0x00000000
        /*0a3c*/ 	.short	0x010a
        /*0a3e*/ 	.byte	0x3f
	.zero		1


	//   ....[152]....
        /*0a40*/ 	.word	0x00008640
        /*0a44*/ 	.word	0x00000007
        /*0a48*/ 	.word	0x00000000
        /*0a4c*/ 	.short	0x010a
        /*0a4e*/ 	.byte	0x3f
	.zero		1


	//   ....[153]....
        /*0a50*/ 	.word	0x00008690
        /*0a54*/ 	.word	0x00000006
        /*0a58*/ 	.word	0x00000000
        /*0a5c*/ 	.short	0x010a
        /*0a5e*/ 	.byte	0x3f
	.zero		1


	//   ....[154]....
        /*0a60*/ 	.word	0x000086e0
        /*0a64*/ 	.word	0x00000007
        /*0a68*/ 	.word	0x00000000
        /*0a6c*/ 	.short	0x010a
        /*0a6e*/ 	.byte	0x3f
	.zero		1


	//   ....[155]....
        /*0a70*/ 	.word	0x00008730
        /*0a74*/ 	.word	0x00000006
        /*0a78*/ 	.word	0x00000000
        /*0a7c*/ 	.short	0x010a
        /*0a7e*/ 	.byte	0x3f
	.zero		1


	//   ....[156]....
        /*0a80*/ 	.word	0x00008780
        /*0a84*/ 	.word	0x00000007
        /*0a88*/ 	.word	0x00000000
        /*0a8c*/ 	.short	0x010a
        /*0a8e*/ 	.byte	0x3f
	.zero		1


	//   ....[157]....
        /*0a90*/ 	.word	0x000087d0
        /*0a94*/ 	.word	0x00000006
        /*0a98*/ 	.word	0x00000000
        /*0a9c*/ 	.short	0x010a
        /*0a9e*/ 	.byte	0x3f
	.zero		1


	//   ....[158]....
        /*0aa0*/ 	.word	0x00008820
        /*0aa4*/ 	.word	0x00000007
        /*0aa8*/ 	.word	0x00000000
        /*0aac*/ 	.short	0x010a
        /*0aae*/ 	.byte	0x3f
	.zero		1


	//   ....[159]....
        /*0ab0*/ 	.word	0x00008870
        /*0ab4*/ 	.word	0x00000006
        /*0ab8*/ 	.word	0x00000000
        /*0abc*/ 	.short	0x010a
        /*0abe*/ 	.byte	0x3f
	.zero		1


	//   ....[160]....
        /*0ac0*/ 	.word	0x000088c0
        /*0ac4*/ 	.word	0x00000007
        /*0ac8*/ 	.word	0x00000000
        /*0acc*/ 	.short	0x010a
        /*0ace*/ 	.byte	0x3f
	.zero		1


	//   ....[161]....
        /*0ad0*/ 	.word	0x00008910
        /*0ad4*/ 	.word	0x00000006
        /*0ad8*/ 	.word	0x00000000
        /*0adc*/ 	.short	0x010a
        /*0ade*/ 	.byte	0x3f
	.zero		1


	//   ....[162]....
        /*0ae0*/ 	.word	0x00008960
        /*0ae4*/ 	.word	0x00000007
        /*0ae8*/ 	.word	0x00000000
        /*0aec*/ 	.short	0x010a
        /*0aee*/ 	.byte	0x3f
	.zero		1


	//   ....[163]....
        /*0af0*/ 	.word	0x000089b0
        /*0af4*/ 	.word	0x00000006
        /*0af8*/ 	.word	0x00000000
        /*0afc*/ 	.short	0x010a
        /*0afe*/ 	.byte	0x3f
	.zero		1


	//   ....[164]....
        /*0b00*/ 	.word	0x00008a00
        /*0b04*/ 	.word	0x00000007
        /*0b08*/ 	.word	0x00000000
        /*0b0c*/ 	.short	0x010a
        /*0b0e*/ 	.byte	0x3f
	.zero		1


	//   ....[165]....
        /*0b10*/ 	.word	0x00008a50
        /*0b14*/ 	.word	0x00000006
        /*0b18*/ 	.word	0x00000000
        /*0b1c*/ 	.short	0x010a
        /*0b1e*/ 	.byte	0x3f
	.zero		1


	//   ....[166]....
        /*0b20*/ 	.word	0x00008aa0
        /*0b24*/ 	.word	0x00000007
        /*0b28*/ 	.word	0x00000000
        /*0b2c*/ 	.short	0x010a
        /*0b2e*/ 	.byte	0x3f
	.zero		1


	//   ....[167]....
        /*0b30*/ 	.word	0x00008af0
        /*0b34*/ 	.word	0x00000006
        /*0b38*/ 	.word	0x00000000
        /*0b3c*/ 	.short	0x010a
        /*0b3e*/ 	.byte	0x3f
	.zero		1


	//   ....[168]....
        /*0b40*/ 	.word	0x00008b40
        /*0b44*/ 	.word	0x00000007
        /*0b48*/ 	.word	0x00000000
        /*0b4c*/ 	.short	0x010a
        /*0b4e*/ 	.byte	0x3f
	.zero		1


	//   ....[169]....
        /*0b50*/ 	.word	0x00008b90
        /*0b54*/ 	.word	0x00000006
        /*0b58*/ 	.word	0x00000000
        /*0b5c*/ 	.short	0x010a
        /*0b5e*/ 	.byte	0x3f
	.zero		1


	//----- nvinfo : EIATTR_NUM_MBARRIERS
	.align		4
.L_37:
        /*0b60*/ 	.byte	0x03, 0x38
        /*0b62*/ 	.short	0x0050


	//----- nvinfo : EIATTR_EXIT_INSTR_OFFSETS
	.align		4
        /*0b64*/ 	.byte	0x04, 0x1c
        /*0b66*/ 	.short	(.L_39 - .L_38)


	//   ....[0]....
.L_38:
        /*0b68*/ 	.word	0x000015f0


	//   ....[1]....
        /*0b6c*/ 	.word	0x00001650


	//   ....[2]....
        /*0b70*/ 	.word	0x00005b80


	//   ....[3]....
        /*0b74*/ 	.word	0x00005bb0


	//   ....[4]....
        /*0b78*/ 	.word	0x00007dd0


	//----- nvinfo : EIATTR_MAX_THREADS
	.align		4
.L_39:
        /*0b7c*/ 	.byte	0x04, 0x05
        /*0b7e*/ 	.short	(.L_41 - .L_40)
.L_40:
        /*0b80*/ 	.word	0x00000180
        /*0b84*/ 	.word	0x00000001
        /*0b88*/ 	.word	0x00000001


	//----- nvinfo : EIATTR_CRS_STACK_SIZE
	.align		4
.L_41:
        /*0b8c*/ 	.byte	0x04, 0x1e
        /*0b8e*/ 	.short	(.L_43 - .L_42)
.L_42:
        /*0b90*/ 	.word	0x00000000


	//----- nvinfo : EIATTR_CBANK_PARAM_SIZE
	.align		4
.L_43:
        /*0b94*/ 	.byte	0x03, 0x19
        /*0b96*/ 	.short	0x0470


	//----- nvinfo : EIATTR_PARAM_CBANK
	.align		4
        /*0b98*/ 	.byte	0x04, 0x0a
        /*0b9a*/ 	.short	(.L_45 - .L_44)
	.align		4
.L_44:
        /*0b9c*/ 	.word	index@(.nv.constant0._ZN7cutlass13device_kernelINS_4gemm6kernel13GemmUniversalIN4cute5tupleIJiiiiEEENS1_10collective13CollectiveMmaINS1_34MainloopSm90TmaGmmaWarpSpecializedILi37ENS5_IJNS4_1CILi1EEESB_SB_EEENS1_32KernelTmaWarpSpecializedPingpongEEENS5_IJNSA_ILi64EEENSA_ILi128EEENSA_ILi32EEEEEEaNS5_IJlSB_lEEEaSJ_NS4_8TiledMMAINS4_8MMA_AtomIJNS4_4SM904GMMA27MMA_64x128x32_S32S8S8_SS_TNEEEENS4_6LayoutISC_NS5_IJNSA_ILi0EEESR_SR_EEEEENS5_IJNS4_10UnderscoreESU_SU_EEEEENS4_13SM90_TMA_LOADENS4_14ComposedLayoutINS4_7SwizzleILi1ELi4ELi3EEENS4_18smem_ptr_flag_bitsILi8EEENSQ_INS5_IJNSA_ILi8EEESH_EEENS5_IJSH_SB_EEEEEEEvNS4_8identityESX_S17_vS18_EENS_8epilogue10collective6detail29Sm90TmaWarpSpecializedAdapterINS1B_15DefaultEpilogueIaSJ_SJ_NS1A_6thread17LinearCombinationIaLi1EiiLNS1F_9ScaleType4KindE0ELNS_15FloatRoundStyleE2EaEENS1_15EpilogueDefaultEEEEEvvEEEEvNT_6ParamsE)
        /*0ba0*/ 	.short	0x0210
        /*0ba2*/ 	.short	0x0470


	//----- nvinfo : EIATTR_SW_WAR
	.align		4
.L_45:
        /*0ba4*/ 	.byte	0x04, 0x36
        /*0ba6*/ 	.short	(.L_47 - .L_46)
.L_46:
        /*0ba8*/ 	.word	0x00000008
.L_47:


//--------------------- .nv.callgraph             --------------------------
	.section	.nv.callgraph,"",@"SHT_CUDA_CALLGRAPH"
	.align	4
	.sectionentsize	8
	.align		4
        /*0000*/ 	.word	0x00000000
	.align		4
        /*0004*/ 	.word	0xffffffff
	.align		4
        /*0008*/ 	.word	index@(_ZN7cutlass13device_kernelINS_4gemm6kernel13GemmUniversalIN4cute5tupleIJiiiiEEENS1_10collective13CollectiveMmaINS1_34MainloopSm90TmaGmmaWarpSpecializedILi37ENS5_IJNS4_1CILi1EEESB_SB_EEENS1_32KernelTmaWarpSpecializedPingpongEEENS5_IJNSA_ILi64EEENSA_ILi128EEENSA_ILi32EEEEEEaNS5_IJlSB_lEEEaSJ_NS4_8TiledMMAINS4_8MMA_AtomIJNS4_4SM904GMMA27MMA_64x128x32_S32S8S8_SS_TNEEEENS4_6LayoutISC_NS5_IJNSA_ILi0EEESR_SR_EEEEENS5_IJNS4_10UnderscoreESU_SU_EEEEENS4_13SM90_TMA_LOADENS4_14ComposedLayoutINS4_7SwizzleILi1ELi4ELi3EEENS4_18smem_ptr_flag_bitsILi8EEENSQ_INS5_IJNSA_ILi8EEESH_EEENS5_IJSH_SB_EEEEEEEvNS4_8identityESX_S17_vS18_EENS_8epilogue10collective6detail29Sm90TmaWarpSpecializedAdapterINS1B_15DefaultEpilogueIaSJ_SJ_NS1A_6thread17LinearCombinationIaLi1EiiLNS1F_9ScaleType4KindE0ELNS_15FloatRoundStyleE2EaEENS1_15EpilogueDefaultEEEEEvvEEEEvNT_6ParamsE)
	.align		4
        /*000c*/ 	.word	index@(__assertfail)
	.align		4
        /*0010*/ 	.word	0x00000000
	.align		4
        /*0014*/ 	.word	0xfffffffe
	.align		4
        /*0018*/ 	.word	0x00000000
	.align		4
        /*001c*/ 	.word	0xfffffffd
	.align		4
        /*0020*/ 	.word	0x00000000
	.align		4
        /*0024*/ 	.word	0xfffffffc


//--------------------- .nv.constant4             --------------------------
	.section	.nv.constant4,"a",@progbits
	.align	8
	.align		8
.nv.constant4:
        /*0000*/ 	.dword	__assertfail
	.align		8
        /*0008*/ 	.dword	__unnamed_1
	.align		8
        /*0010*/ 	.dword	_ZN40_INTERNAL_812be773_4_k_cu_bc97a6fa_107954cuda3std3__45__cpo5beginE
	.align		8
        /*0018*/ 	.dword	_ZN40_INTERNAL_812be773_4_k_cu_bc97a6fa_107954cuda3std3__45__cpo3endE
	.align		8
        /*0020*/ 	.dword	_ZN40_INTERNAL_812be773_4_k_cu_bc97a6fa_107954cuda3std3__45__cpo6cbeginE
	.align		8
        /*0028*/ 	.dword	_ZN40_INTERNAL_812be773_4_k_cu_bc97a6fa_107954cuda3std3__45__cpo4cendE
	.align		8
        /*0030*/ 	.dword	_ZN40_INTERNAL_812be773_4_k_cu_bc97a6fa_107954cuda3std3__442_GLOBAL__N__812be773_4_k_cu_bc97a6fa_107956ignoreE
	.align		8
        /*0038*/ 	.dword	_ZN40_INTERNAL_812be773_4_k_cu_bc97a6fa_107954cuda3std3__419piecewise_constructE
	.align		8
        /*0040*/ 	.dword	_ZN40_INTERNAL_812be773_4_k_cu_bc97a6fa_107954cuda3std3__48in_placeE
	.align		8
        /*0048*/ 	.dword	_ZN40_INTERNAL_812be773_4_k_cu_bc97a6fa_107954cuda3std6ranges3__45__cpo4swapE
	.align		8
        /*0050*/ 	.dword	_ZN40_INTERNAL_812be773_4_k_cu_bc97a6fa_107954cuda3std6ranges3__45__cpo9iter_moveE
	.align		8
        /*0058*/ 	.dword	_ZN40_INTERNAL_812be773_4_k_cu_bc97a6fa_107954cute7productE
	.align		8
        /*0060*/ 	.dword	_ZN40_INTERNAL_812be773_4_k_cu_bc97a6fa_107954cute1_E
	.align		8
        /*0068*/ 	.dword	$str$22
	.align		8
        /*0070*/ 	.dword	$str$23


//--------------------- .text._ZN7cutlass13device_kernelINS_4gemm6kernel13GemmUniversalIN4cute5tupleIJiiiiEEENS1_10collective13CollectiveMmaINS1_34MainloopSm90TmaGmmaWarpSpecializedILi37ENS5_IJNS4_1CILi1EEESB_SB_EEENS1_32KernelTmaWarpSpecializedPingpongEEENS5_IJNSA_ILi64EEENSA_ILi128EEENSA_ILi32EEEEEEaNS5_IJlSB_lEEEaSJ_NS4_8TiledMMAINS4_8MMA_AtomIJNS4_4SM904GMMA27MMA_64x128x32_S32S8S8_SS_TNEEEENS4_6LayoutISC_NS5_IJNSA_ILi0EEESR_SR_EEEEENS5_IJNS4_10UnderscoreESU_SU_EEEEENS4_13SM90_TMA_LOADENS4_14ComposedLayoutINS4_7SwizzleILi1ELi4ELi3EEENS4_18smem_ptr_flag_bitsILi8EEENSQ_INS5_IJNSA_ILi8EEESH_EEENS5_IJSH_SB_EEEEEEEvNS4_8identityESX_S17_vS18_EENS_8epilogue10collective6detail29Sm90TmaWarpSpecializedAdapterINS1B_15DefaultEpilogueIaSJ_SJ_NS1A_6thread17LinearCombinationIaLi1EiiLNS1F_9ScaleType4KindE0ELNS_15FloatRoundStyleE2EaEENS1_15EpilogueDefaultEEEEEvvEEEEvNT_6ParamsE --------------------------
	.section	.text._ZN7cutlass13device_kernelINS_4gemm6kernel13GemmUniversalIN4cute5tupleIJiiiiEEENS1_10collective13CollectiveMmaINS1_34MainloopSm90TmaGmmaWarpSpecializedILi37ENS5_IJNS4_1CILi1EEESB_SB_EEENS1_32KernelTmaWarpSpecializedPingpongEEENS5_IJNSA_ILi64EEENSA_ILi128EEENSA_ILi32EEEEEEaNS5_IJlSB_lEEEaSJ_NS4_8TiledMMAINS4_8MMA_AtomIJNS4_4SM904GMMA27MMA_64x128x32_S32S8S8_SS_TNEEEENS4_6LayoutISC_NS5_IJNSA_ILi0EEESR_SR_EEEEENS5_IJNS4_10UnderscoreESU_SU_EEEEENS4_13SM90_TMA_LOADENS4_14ComposedLayoutINS4_7SwizzleILi1ELi4ELi3EEENS4_18smem_ptr_flag_bitsILi8EEENSQ_INS5_IJNSA_ILi8EEESH_EEENS5_IJSH_SB_EEEEEEEvNS4_8identityESX_S17_vS18_EENS_8epilogue10collective6detail29Sm90TmaWarpSpecializedAdapterINS1B_15DefaultEpilogueIaSJ_SJ_NS1A_6thread17LinearCombinationIaLi1EiiLNS1F_9ScaleType4KindE0ELNS_15FloatRoundStyleE2EaEENS1_15EpilogueDefaultEEEEEvvEEEEvNT_6ParamsE,"ax",@progbits
	.align	128
.text._ZN7cutlass13device_kernelINS_4gemm6kernel13GemmUniversalIN4cute5tupleIJiiiiEEENS1_10collective13CollectiveMmaINS1_34MainloopSm90TmaGmmaWarpSpecializedILi37ENS5_IJNS4_1CILi1EEESB_SB_EEENS1_32KernelTmaWarpSpecializedPingpongEEENS5_IJNSA_ILi64EEENSA_ILi128EEENSA_ILi32EEEEEEaNS5_IJlSB_lEEEaSJ_NS4_8TiledMMAINS4_8MMA_AtomIJNS4_4SM904GMMA27MMA_64x128x32_S32S8S8_SS_TNEEEENS4_6LayoutISC_NS5_IJNSA_ILi0EEESR_SR_EEEEENS5_IJNS4_10UnderscoreESU_SU_EEEEENS4_13SM90_TMA_LOADENS4_14ComposedLayoutINS4_7SwizzleILi1ELi4ELi3EEENS4_18smem_ptr_flag_bitsILi8EEENSQ_INS5_IJNSA_ILi8EEESH_EEENS5_IJSH_SB_EEEEEEEvNS4_8identityESX_S17_vS18_EENS_8epilogue10collective6detail29Sm90TmaWarpSpecializedAdapterINS1B_15DefaultEpilogueIaSJ_SJ_NS1A_6thread17LinearCombinationIaLi1EiiLNS1F_9ScaleType4KindE0ELNS_15FloatRoundStyleE2EaEENS1_15EpilogueDefaultEEEEEvvEEEEvNT_6ParamsE:
        .type           _ZN7cutlass13device_kernelINS_4gemm6kernel13GemmUniversalIN4cute5tupleIJiiiiEEENS1_10collective13CollectiveMmaINS1_34MainloopSm90TmaGmmaWarpSpecializedILi37ENS5_IJNS4_1CILi1EEESB_SB_EEENS1_32KernelTmaWarpSpecializedPingpongEEENS5_IJNSA_ILi64EEENSA_ILi128EEENSA_ILi32EEEEEEaNS5_IJlSB_lEEEaSJ_NS4_8TiledMMAINS4_8MMA_AtomIJNS4_4SM904GMMA27MMA_64x128x32_S32S8S8_SS_TNEEEENS4_6LayoutISC_NS5_IJNSA_ILi0EEESR_SR_EEEEENS5_IJNS4_10UnderscoreESU_SU_EEEEENS4_13SM90_TMA_LOADENS4_14ComposedLayoutINS4_7SwizzleILi1ELi4ELi3EEENS4_18smem_ptr_flag_bitsILi8EEENSQ_INS5_IJNSA_ILi8EEESH_EEENS5_IJSH_SB_EEEEEEEvNS4_8identityESX_S17_vS18_EENS_8epilogue10collective6detail29Sm90TmaWarpSpecializedAdapterINS1B_15DefaultEpilogueIaSJ_SJ_NS1A_6thread17LinearCombinationIaLi1EiiLNS1F_9ScaleType4KindE0ELNS_15FloatRoundStyleE2EaEENS1_15EpilogueDefaultEEEEEvvEEEEvNT_6ParamsE,@function
        .size           _ZN7cutlass13device_kernelINS_4gemm6kernel13GemmUniversalIN4cute5tupleIJiiiiEEENS1_10collective13CollectiveMmaINS1_34MainloopSm90TmaGmmaWarpSpecializedILi37ENS5_IJNS4_1CILi1EEESB_SB_EEENS1_32KernelTmaWarpSpecializedPingpongEEENS5_IJNSA_ILi64EEENSA_ILi128EEENSA_ILi32EEEEEEaNS5_IJlSB_lEEEaSJ_NS4_8TiledMMAINS4_8MMA_AtomIJNS4_4SM904GMMA27MMA_64x128x32_S32S8S8_SS_TNEEEENS4_6LayoutISC_NS5_IJNSA_ILi0EEESR_SR_EEEEENS5_IJNS4_10UnderscoreESU_SU_EEEEENS4_13SM90_TMA_LOADENS4_14ComposedLayoutINS4_7SwizzleILi1ELi4ELi3EEENS4_18smem_ptr_flag_bitsILi8EEENSQ_INS5_IJNSA_ILi8EEESH_EEENS5_IJSH_SB_EEEEEEEvNS4_8identityESX_S17_vS18_EENS_8epilogue10collective6detail29Sm90TmaWarpSpecializedAdapterINS1B_15DefaultEpilogueIaSJ_SJ_NS1A_6thread17LinearCombinationIaLi1EiiLNS1F_9ScaleType4KindE0ELNS_15FloatRoundStyleE2EaEENS1_15EpilogueDefaultEEEEEvvEEEEvNT_6ParamsE,(.L_x_268 - _ZN7cutlass13device_kernelINS_4gemm6kernel13GemmUniversalIN4cute5tupleIJiiiiEEENS1_10collective13CollectiveMmaINS1_34MainloopSm90TmaGmmaWarpSpecializedILi37ENS5_IJNS4_1CILi1EEESB_SB_EEENS1_32KernelTmaWarpSpecializedPingpongEEENS5_IJNSA_ILi64EEENSA_ILi128EEENSA_ILi32EEEEEEaNS5_IJlSB_lEEEaSJ_NS4_8TiledMMAINS4_8MMA_AtomIJNS4_4SM904GMMA27MMA_64x128x32_S32S8S8_SS_TNEEEENS4_6LayoutISC_NS5_IJNSA_ILi0EEESR_SR_EEEEENS5_IJNS4_10UnderscoreESU_SU_EEEEENS4_13SM90_TMA_LOADENS4_14ComposedLayoutINS4_7SwizzleILi1ELi4ELi3EEENS4_18smem_ptr_flag_bitsILi8EEENSQ_INS5_IJNSA_ILi8EEESH_EEENS5_IJSH_SB_EEEEEEEvNS4_8identityESX_S17_vS18_EENS_8epilogue10collective6detail29Sm90TmaWarpSpecializedAdapterINS1B_15DefaultEpilogueIaSJ_SJ_NS1A_6thread17LinearCombinationIaLi1EiiLNS1F_9ScaleType4KindE0ELNS_15FloatRoundStyleE2EaEENS1_15EpilogueDefaultEEEEEvvEEEEvNT_6ParamsE)
        .other          _ZN7cutlass13device_kernelINS_4gemm6kernel13GemmUniversalIN4cute5tupleIJiiiiEEENS1_10collective13CollectiveMmaINS1_34MainloopSm90TmaGmmaWarpSpecializedILi37ENS5_IJNS4_1CILi1EEESB_SB_EEENS1_32KernelTmaWarpSpecializedPingpongEEENS5_IJNSA_ILi64EEENSA_ILi128EEENSA_ILi32EEEEEEaNS5_IJlSB_lEEEaSJ_NS4_8TiledMMAINS4_8MMA_AtomIJNS4_4SM904GMMA27MMA_64x128x32_S32S8S8_SS_TNEEEENS4_6LayoutISC_NS5_IJNSA_ILi0EEESR_SR_EEEEENS5_IJNS4_10UnderscoreESU_SU_EEEEENS4_13SM90_TMA_LOADENS4_14ComposedLayoutINS4_7SwizzleILi1ELi4ELi3EEENS4_18smem_ptr_flag_bitsILi8EEENSQ_INS5_IJNSA_ILi8EEESH_EEENS5_IJSH_SB_EEEEEEEvNS4_8identityESX_S17_vS18_EENS_8epilogue10collective6detail29Sm90TmaWarpSpecializedAdapterINS1B_15DefaultEpilogueIaSJ_SJ_NS1A_6thread17LinearCombinationIaLi1EiiLNS1F_9ScaleType4KindE0ELNS_15FloatRoundStyleE2EaEENS1_15EpilogueDefaultEEEEEvvEEEEvNT_6ParamsE,@"STO_CUDA_ENTRY STV_DEFAULT"
_ZN7cutlass13device_kernelINS_4gemm6kernel13GemmUniversalIN4cute5tupleIJiiiiEEENS1_10collective13CollectiveMmaINS1_34MainloopSm90TmaGmmaWarpSpecializedILi37ENS5_IJNS4_1CILi1EEESB_SB_EEENS1_32KernelTmaWarpSpecializedPingpongEEENS5_IJNSA_ILi64EEENSA_ILi128EEENSA_ILi32EEEEEEaNS5_IJlSB_lEEEaSJ_NS4_8TiledMMAINS4_8MMA_AtomIJNS4_4SM904GMMA27MMA_64x128x32_S32S8S8_SS_TNEEEENS4_6LayoutISC_NS5_IJNSA_ILi0EEESR_SR_EEEEENS5_IJNS4_10UnderscoreESU_SU_EEEEENS4_13SM90_TMA_LOADENS4_14ComposedLayoutINS4_7SwizzleILi1ELi4ELi3EEENS4_18smem_ptr_flag_bitsILi8EEENSQ_INS5_IJNSA_ILi8EEESH_EEENS5_IJSH_SB_EEEEEEEvNS4_8identityESX_S17_vS18_EENS_8epilogue10collective6detail29Sm90TmaWarpSpecializedAdapterINS1B_15DefaultEpilogueIaSJ_SJ_NS1A_6thread17LinearCombinationIaLi1EiiLNS1F_9ScaleType4KindE0ELNS_15FloatRoundStyleE2EaEENS1_15EpilogueDefaultEEEEEvvEEEEvNT_6ParamsE:
[----:B------:R-:W0:Y:S02]  /*0000*/  LDC R1, c[0x0][0x28] ;  /* 0x00000a00ff017b82 */ /* 0x000e240000000800 */
[----:B0-----:R-:W-:Y:S01]  /*0010*/  VIADD R1, R1, 0xfffffff8 ;  /* 0xfffffff801017836 */ /* 0x001fe20000000000 */
[----:B------:R-:W0:Y:S01]  /*0020*/  S2R R5, SR_TID.X ;  /* 0x0000000000057919 */ /* 0x000e220000002100 */
[----:B------:R-:W-:Y:S01]  /*0030*/  ELECT P0, URZ, PT ;  /* 0x00000000003f782f */ /* 0x000fe20003800000 */
[----:B------:R-:W-:Y:S01]  /*0040*/  BSSY B0, `(.L_x_0) ;  /* 0x000000f000007945 */ /* 0x000fe20003800000 */
[--C-:B0-----:R-:W-:Y:S02]  /*0050*/  SHF.R.U32.HI R0, RZ, 0x5, R5.reuse ;  /* 0x00000005ff007819 */ /* 0x101fe40000011605 */
[----:B------:R-:W-:-:S03]  /*0060*/  SHF.R.U32.HI R4, RZ, 0x7, R5 ;  /* 0x00000007ff047819 */ /* 0x000fc60000011605 */
[----:B------:R-:W0:Y:S04]  /*0070*/  SHFL.IDX PT, R2, R0, RZ, 0x1f ;  /* 0x00001fff00027589 */ /* 0x000e2800000e0000 */
[----:B------:R1:W2:Y:S01]  /*0080*/  SHFL.IDX PT, R7, R4, RZ, 0x1f ;  /* 0x00001fff04077589 */ /* 0x0002a200000e0000 */
[----:B0-----:R-:W-:-:S13]  /*0090*/  ISETP.NE.OR P0, PT, R2, RZ, !P0 ;  /* 0x000000ff0200720c */ /* 0x001fda0004705670 */
[----:B-12---:R-:W-:Y:S05]  /*00a0*/  @P0 BRA `(.L_x_1) ;  /* 0x0000000000200947 */ /* 0x006fea0003800000 */
[----:B------:R-:W-:Y:S02]  /*00b0*/  ULDC.64 UR4, c[0x0][0x198] ;  /* 0x0000660000047ab9 */ /* 0x000fe40000000a00 */
[----:B------:R-:W-:Y:S02]  /*00c0*/  UIADD3 UR6, UP0, UR4, 0xf0, URZ ;  /* 0x000000f004067890 */ /* 0x000fe4000ff1e03f */
[----:B------:R-:W-:Y:S02]  /*00d0*/  UIADD3 UR4, UP1, UR4, 0x1f0, URZ ;  /* 0x000001f004047890 */ /* 0x000fe4000ff3e03f */
[----:B------:R-:W-:Y:S02]  /*00e0*/  UIADD3.X UR7, URZ, UR5, URZ, UP0, !UPT ;  /* 0x000000053f077290 */ /* 0x000fe400087fe43f */
[----:B------:R-:W-:-:S07]  /*00f0*/  UIADD3.X UR5, URZ, UR5, URZ, UP1, !UPT ;  /* 0x000000053f057290 */ /* 0x000fce0008ffe43f */
[----:B------:R0:W-:Y:S02]  /*0100*/  UTMACCTL.PF [UR6] ;  /* 0x00000000060079b9 */ /* 0x0001e40008040000 */
[----:B------:R0:W-:Y:S02]  /*0110*/  UTMACCTL.PF [UR4] ;  /* 0x00000000040079b9 */ /* 0x0001e40008040000 */
[----:B0-----:R-:W-:Y:S01]  /*0120*/  NOP ;  /* 0x0000000000007918 */ /* 0x001fe20000000000 */
.L_x_1:
[----:B------:R-:W-:Y:S05]  /*0130*/  BSYNC B0 ;  /* 0x0000000000007941 */ /* 0x000fea0003800000 */
.L_x_0:
[----:B------:R-:W0:Y:S02]  /*0140*/  SHFL.IDX PT, R3, R0, RZ, 0x1f ;  /* 0x00001fff00037589 */ /* 0x000e2400000e0000 */
[----:B0-----:R-:W-:-:S13]  /*0150*/  ISETP.NE.AND P0, PT, R3, RZ, PT ;  /* 0x000000ff0300720c */ /* 0x001fda0003f05270 */
[----:B------:R-:W-:Y:S05]  /*0160*/  @P0 BRA `(.L_x_2) ;  /* 0x00000004006c0947 */ /* 0x000fea0003800000 */
[----:B------:R-:W-:Y:S01]  /*0170*/  ELECT P0, URZ, PT ;  /* 0x00000000003f782f */ /* 0x000fe20003800000 */
[----:B------:R-:W-:-:S12]  /*0180*/  BSSY B0, `(.L_x_2) ;  /* 0x0000059000007945 */ /* 0x000fd80003800000 */
[----:B------:R-:W-:Y:S05]  /*0190*/  @!P0 BRA `(.L_x_3) ;  /* 0x00000004005c8947 */ /* 0x000fea0003800000 */
[----:B------:R-:W0:Y:S01]  /*01a0*/  S2UR UR8, SR_CgaCtaId ;  /* 0x00000000000879c3 */ /* 0x000e220000008800 */
[----:B------:R-:W-:Y:S01]  /*01b0*/  UMOV UR4, 0x400 ;  /* 0x0000040000047882 */ /* 0x000fe20000000000 */
[----:B------:R-:W-:Y:S01]  /*01c0*/  UMOV UR5, 0x1 ;  /* 0x0000000100057882 */ /* 0x000fe20000000000 */
[----:B------:R-:W-:Y:S02]  /*01d0*/  UMOV UR6, 0x80 ;  /* 0x0000008000067882 */ /* 0x000fe40000000000 */
[----:B------:R-:W-:-:S04]  /*01e0*/  UIADD3 UR6, -UR6, 0x100000, URZ ;  /* 0x0010000006067890 */ /* 0x000fc8000fffe13f */
[----:B------:R-:W-:Y:S02]  /*01f0*/  USHF.L.U32 UR7, UR6, 0xb, URZ ;  /* 0x0000000b06077899 */ /* 0x000fe4000800063f */
[----:B------:R-:W-:Y:S02]  /*0200*/  USHF.L.U32 UR6, UR6, 0x1, URZ ;  /* 0x0000000106067899 */ /* 0x000fe4000800063f */
[----:B0-----:R-:W-:Y:S02]  /*0210*/  ULEA UR8, UR8, UR4, 0x18 ;  /* 0x0000000408087291 */ /* 0x001fe4000f8ec03f */
[----:B------:R-:W-:-:S04]  /*0220*/  UIADD3 UR4, -UR5, 0x100000, URZ ;  /* 0x0010000005047890 */ /* 0x000fc8000fffe13f */
[----:B------:R-:W-:Y:S02]  /*0230*/  USHF.L.U32 UR5, UR4, 0xb, URZ ;  /* 0x0000000b04057899 */ /* 0x000fe4000800063f */
[----:B------:R-:W-:Y:S01]  /*0240*/  USHF.L.U32 UR4, UR4, 0x1, URZ ;  /* 0x0000000104047899 */ /* 0x000fe2000800063f */
[----:B------:R-:W0:Y:S11]  /*0250*/  FENCE.VIEW.ASYNC.S ;  /* 0x00000000000073c6 */ /* 0x000e360000000000 */
[----:B0-----:R0:W1:Y:S01]  /*0260*/  SYNCS.EXCH.64 URZ, [UR8], UR4 ;  /* 0x00000004083f75b2 */ /* 0x0010620008000100 */
[----:B------:R0:W2:Y:S01]  /*0270*/  SYNCS.EXCH.64 URZ, [UR8+0x128], UR6 ;  /* 0x00012806083f75b2 */ /* 0x0000a20008000100 */
[----:B------:R0:W3:Y:S01]  /*0280*/  SYNCS.EXCH.64 URZ, [UR8+0x8], UR4 ;  /* 0x00000804083f75b2 */ /* 0x0000e20008000100 */
[----:B------:R0:W4:Y:S01]  /*0290*/  SYNCS.EXCH.64 URZ, [UR8+0x130], UR6 ;  /* 0x00013006083f75b2 */ /* 0x0001220008000100 */
[----:B------:R0:W0:Y:S01]  /*02a0*/  SYNCS.EXCH.64 URZ, [UR8+0x10], UR4 ;  /* 0x00001004083f75b2 */ /* 0x0000220008000100 */
        /* <DEDUP_REMOVED lines=69> */
[----:B-1234-:R-:W-:Y:S01]  /*0700*/  NOP ;  /* 0x0000000000007918 */ /* 0x01efe20000000000 */
.L_x_3:
[----:B0-----:R-:W-:Y:S05]  /*0710*/  BSYNC B0 ;  /* 0x0000000000007941 */ /* 0x001fea0003800000 */
.L_x_2:
[----:B------:R-:W0:Y:S01]  /*0720*/  SHFL.IDX PT, R6, R0, RZ, 0x1f ;  /* 0x00001fff00067589 */ /* 0x000e2200000e0000 */
[----:B------:R-:W-:Y:S01]  /*0730*/  ELECT P0, URZ, PT ;  /* 0x00000000003f782f */ /* 0x000fe20003800000 */
[----:B------:R-:W-:Y:S01]  /*0740*/  NOP ;  /* 0x0000000000007918 */ /* 0x000fe20000000000 */
[----:B------:R-:W-:Y:S01]  /*0750*/  ELECT P1, URZ, PT ;  /* 0x00000000003f782f */ /* 0x000fe20003820000 */
[----:B------:R1:W2:Y:S01]  /*0760*/  SHFL.IDX PT, R3, R0, RZ, 0x1f ;  /* 0x00001fff00037589 */ /* 0x0002a200000e0000 */
[----:B------:R-:W-:Y:S01]  /*0770*/  UMOV UR4, 0x20 ;  /* 0x0000002000047882 */ /* 0x000fe20000000000 */
[----:B------:R-:W-:Y:S01]  /*0780*/  UMOV UR11, 0x80 ;  /* 0x00000080000b7882 */ /* 0x000fe20000000000 */
[----:B------:R-:W-:Y:S01]  /*0790*/  NOP ;  /* 0x0000000000007918 */ /* 0x000fe20000000000 */
[----:B------:R-:W3:Y:S01]  /*07a0*/  SHFL.IDX PT, R4, R4, RZ, 0x1f ;  /* 0x00001fff04047589 */ /* 0x000ee200000e0000 */
[C---:B------:R-:W-:Y:S01]  /*07b0*/  VIADD R31, R7.reuse, 0xffffffff ;  /* 0xffffffff071f7836 */ /* 0x040fe20000000000 */
[----:B------:R-:W-:Y:S01]  /*07c0*/  ULDC.64 UR36, c[0x0][0x208] ;  /* 0x0000820000247ab9 */ /* 0x000fe20000000a00 */
[----:B------:R-:W-:-:S02]  /*07d0*/  ISETP.NE.AND P2, PT, R7, RZ, PT ;  /* 0x000000ff0700720c */ /* 0x000fc40003f45270 */
[----:B-1----:R-:W-:Y:S02]  /*07e0*/  SHF.R.S32.HI R0, RZ, 0x1f, R5 ;  /* 0x0000001fff007819 */ /* 0x002fe40000011405 */
[----:B------:R-:W-:Y:S02]  /*07f0*/  ISETP.GE.U32.AND P3, PT, R31, 0x2, PT ;  /* 0x000000021f00780c */ /* 0x000fe40003f66070 */
[----:B------:R-:W-:-:S04]  /*0800*/  LEA.HI R0, R0, R5, RZ, 0x7 ;  /* 0x0000000500007211 */ /* 0x000fc800078f38ff */
[----:B------:R-:W-:Y:S02]  /*0810*/  LOP3.LUT R0, R0, 0xffffff80, RZ, 0xc0, !PT ;  /* 0xffffff8000007812 */ /* 0x000fe400078ec0ff */
[----:B0-----:R-:W-:Y:S02]  /*0820*/  ISETP.NE.OR P0, PT, R6, RZ, !P0 ;  /* 0x000000ff0600720c */ /* 0x001fe40004705670 */
[----:B--2---:R-:W-:Y:S02]  /*0830*/  ISETP.NE.OR P1, PT, R3, RZ, !P1 ;  /* 0x000000ff0300720c */ /* 0x004fe40004f25670 */
[----:B------:R-:W-:Y:S02]  /*0840*/  SHF.R.S32.HI R3, RZ, 0x1f, R2 ;  /* 0x0000001fff037819 */ /* 0x000fe40000011402 */
[----:B---3--:R-:W-:Y:S01]  /*0850*/  R2UR UR43, R4 ;  /* 0x00000000042b72ca */ /* 0x008fe200000e0000 */
[----:B------:R-:W-:Y:S01]  /*0860*/  IMAD.IADD R4, R5, 0x1, -R0 ;  /* 0x0000000105047824 */ /* 0x000fe200078e0a00 */
[----:B------:R-:W-:-:S05]  /*0870*/  LEA.HI R3, R3, R2, RZ, 0x2 ;  /* 0x0000000203037211 */ /* 0x000fca00078f10ff */
[----:B------:R-:W-:Y:S01]  /*0880*/  VOTEU.ALL UP0, P0 ;  /* 0x00000000003f7886 */ /* 0x000fe20000000000 */
[----:B------:R-:W-:Y:S01]  /*0890*/  LOP3.LUT R3, R3, 0xfffffffc, RZ, 0xc0, !PT ;  /* 0xfffffffc03037812 */ /* 0x000fe200078ec0ff */
[----:B------:R-:W-:-:S03]  /*08a0*/  VOTEU.ALL UP1, P1 ;  /* 0x00000000003f7886 */ /* 0x000fc60000820000 */
[----:B------:R-:W0:Y:S01]  /*08b0*/  @!UP0 S2UR UR7, SR_CgaCtaId ;  /* 0x00000000000789c3 */ /* 0x000e220000008800 */
[----:B------:R-:W-:Y:S01]  /*08c0*/  @!UP0 UMOV UR6, 0x400 ;  /* 0x0000040000068882 */ /* 0x000fe20000000000 */
[----:B------:R-:W-:-:S04]  /*08d0*/  @!UP0 UIADD3 UR4, -UR4, 0x100000, URZ ;  /* 0x0010000004048890 */ /* 0x000fc8000fffe13f */
[----:B------:R-:W-:Y:S02]  /*08e0*/  @!UP0 USHF.L.U32 UR5, UR4, 0xb, URZ ;  /* 0x0000000b04058899 */ /* 0x000fe4000800063f */
[----:B------:R-:W-:Y:S01]  /*08f0*/  @!UP0 USHF.L.U32 UR4, UR4, 0x1, URZ ;  /* 0x0000000104048899 */ /* 0x000fe2000800063f */
[----:B------:R-:W-:Y:S01]  /*0900*/  IMAD.IADD R14, R2, 0x1, -R3 ;  /* 0x00000001020e7824 */ /* 0x000fe200078e0a03 */
[----:B------:R-:W-:Y:S01]  /*0910*/  @!UP1 UMOV UR9, 0x400 ;  /* 0x0000040000099882 */ /* 0x000fe20000000000 */
[----:B------:R-:W-:Y:S01]  /*0920*/  VOTEU.ALL UP2, P1 ;  /* 0x00000000003f7886 */ /* 0x000fe20000840000 */
[----:B------:R-:W-:Y:S01]  /*0930*/  VOTEU.ALL UP3, P1 ;  /* 0x00000000003f7886 */ /* 0x000fe20000860000 */
[----:B------:R-:W-:Y:S01]  /*0940*/  VOTEU.ALL UP4, P1 ;  /* 0x00000000003f7886 */ /* 0x000fe20000880000 */
[----:B------:R-:W1:Y:S01]  /*0950*/  @!UP1 S2UR UR10, SR_CgaCtaId ;  /* 0x00000000000a99c3 */ /* 0x000e620000008800 */
[----:B------:R-:W-:Y:S01]  /*0960*/  VOTEU.ALL UP5, P1 ;  /* 0x00000000003f7886 */ /* 0x000fe200008a0000 */
[----:B0-----:R-:W-:-:S02]  /*0970*/  @!UP0 ULEA UR8, UR7, UR6, 0x18 ;  /* 0x0000000607088291 */ /* 0x001fc4000f8ec03f */
[----:B------:R-:W-:-:S04]  /*0980*/  @!UP1 UIADD3 UR6, -UR11, 0x100000, URZ ;  /* 0x001000000b069890 */ /* 0x000fc8000fffe13f */
[----:B------:R-:W-:Y:S02]  /*0990*/  @!UP1 USHF.L.U32 UR7, UR6, 0xb, URZ ;  /* 0x0000000b06079899 */ /* 0x000fe4000800063f */
[----:B------:R-:W-:Y:S01]  /*09a0*/  @!UP1 USHF.L.U32 UR6, UR6, 0x1, URZ ;  /* 0x0000000106069899 */ /* 0x000fe2000800063f */
[----:B------:R-:W-:Y:S01]  /*09b0*/  VOTEU.ALL UP0, P0 ;  /* 0x00000000003f7886 */ /* 0x000fe20000000000 */
[----:B-1----:R-:W-:Y:S01]  /*09c0*/  @!UP1 ULEA UR9, UR10, UR9, 0x18 ;  /* 0x000000090a099291 */ /* 0x002fe2000f8ec03f */
[----:B------:R-:W-:Y:S02]  /*09d0*/  VOTEU.ALL UP1, P0 ;  /* 0x00000000003f7886 */ /* 0x000fe40000020000 */
[----:B------:R-:W-:Y:S01]  /*09e0*/  ULDC.64 UR10, c[0x0][0x598] ;  /* 0x00016600000a7ab9 */ /* 0x000fe20000000a00 */
[----:B------:R-:W-:Y:S01]  /*09f0*/  ISETP.NE.AND P0, PT, R14, 0x3, PT ;  /* 0x000000030e00780c */ /* 0x000fe20003f05270 */
[----:B------:R-:W0:Y:S02]  /*0a00*/  FENCE.VIEW.ASYNC.S ;  /* 0x00000000000073c6 */ /* 0x000e240000000000 */
[----:B0-----:R0:W1:Y:S01]  /*0a10*/  @!UP0 SYNCS.EXCH.64 URZ, [UR8+0x280], UR4 ;  /* 0x00028004083f85b2 */ /* 0x0010620008000100 */
[----:B------:R-:W-:-:S02]  /*0a20*/  ISETP.NE.U32.AND P1, PT, RZ, UR10, PT ;  /* 0x0000000aff007c0c */ /* 0x000fc4000bf25070 */
[----:B------:R-:W-:Y:S02]  /*0a30*/  ISETP.EQ.OR P0, PT, R14, RZ, !P0 ;  /* 0x000000ff0e00720c */ /* 0x000fe40004702670 */
[----:B------:R-:W-:Y:S02]  /*0a40*/  ISETP.NE.AND.EX P1, PT, RZ, UR11, PT, P1 ;  /* 0x0000000bff007c0c */ /* 0x000fe4000bf25310 */
[----:B------:R-:W-:-:S04]  /*0a50*/  ISETP.EQ.AND P0, PT, R7, RZ, P0 ;  /* 0x000000ff0700720c */ /* 0x000fc80000702270 */
[----:B------:R-:W-:-:S04]  /*0a60*/  SEL R23, RZ, 0x1, !P0 ;  /* 0x00000001ff177807 */ /* 0x000fc80004000000 */
[----:B------:R-:W-:Y:S01]  /*0a70*/  SEL R23, R23, 0x2, P3 ;  /* 0x0000000217177807 */ /* 0x000fe20001800000 */
[----:B------:R0:W1:Y:S01]  /*0a80*/  @!UP1 SYNCS.EXCH.64 URZ, [UR8+0x288], UR4 ;  /* 0x00028804083f95b2 */ /* 0x0000620008000100 */
[----:B------:R-:W-:Y:S01]  /*0a90*/  NOP ;  /* 0x0000000000007918 */ /* 0x000fe20000000000 */
[----:B------:R0:W1:Y:S01]  /*0aa0*/  @!UP2 SYNCS.EXCH.64 URZ, [UR9+0x260], UR6 ;  /* 0x00026006093fa5b2 */ /* 0x0000620008000100 */
[----:B------:R0:W1:Y:S01]  /*0ab0*/  @!UP3 SYNCS.EXCH.64 URZ, [UR9+0x268], UR6 ;  /* 0x00026806093fb5b2 */ /* 0x0000620008000100 */
[----:B------:R0:W1:Y:S01]  /*0ac0*/  @!UP4 SYNCS.EXCH.64 URZ, [UR9+0x270], UR6 ;  /* 0x00027006093fc5b2 */ /* 0x0000620008000100 */
[----:B------:R0:W1:Y:S01]  /*0ad0*/  @!UP5 SYNCS.EXCH.64 URZ, [UR9+0x278], UR6 ;  /* 0x00027806093fd5b2 */ /* 0x0000620008000100 */
[----:B------:R-:W-:Y:S01]  /*0ae0*/  NOP ;  /* 0x0000000000007918 */ /* 0x000fe20000000000 */
[----:B-1----:R-:W-:Y:S06]  /*0af0*/  BAR.SYNC.DEFER_BLOCKING 0x0 ;  /* 0x0000000000007b1d */ /* 0x002fec0000010000 */
[----:B0-----:R-:W-:Y:S05]  /*0b00*/  @!P1 BRA `(.L_x_4) ;  /* 0x00000000001c9947 */ /* 0x001fea0003800000 */
[----:B------:R-:W0:Y:S02]  /*0b10*/  LDC.64 R2, c[0x0][0x598] ;  /* 0x00016600ff027b82 */ /* 0x000e240000000a00 */
[----:B0-----:R-:W2:Y:S02]  /*0b20*/  LDG.E.64 R2, desc[UR36][R2.64] ;  /* 0x0000002402027981 */ /* 0x001ea4000c1e1b00 */
[----:B--2---:R-:W-:-:S04]  /*0b30*/  ISETP.NE.U32.AND P0, PT, R2, RZ, PT ;  /* 0x000000ff0200720c */ /* 0x004fc80003f05070 */
[----:B------:R-:W-:-:S13]  /*0b40*/  ISETP.NE.AND.EX P0, PT, R3, RZ, PT, P0 ;  /* 0x000000ff0300720c */ /* 0x000fda0003f05300 */
[----:B------:R-:W-:Y:S05]  /*0b50*/  @!P0 BRA `(.L_x_4) ;  /* 0x0000000000088947 */ /* 0x000fea0003800000 */
[----:B------:R1:W5:Y:S01]  /*0b60*/  LD.E R88, desc[UR36][R2.64] ;  /* 0x0000002402587980 */ /* 0x000362000c101900 */
[----:B------:R-:W-:Y:S05]  /*0b70*/  BRA `(.L_x_5) ;  /* 0x0000000000247947 */ /* 0x000fea0003800000 */
.L_x_4:
[----:B------:R-:W-:Y:S02]  /*0b80*/  ULDC.64 UR4, c[0x0][0x588] ;  /* 0x0001620000047ab9 */ /* 0x000fe40000000a00 */
[----:B------:R-:W-:-:S04]  /*0b90*/  ISETP.NE.U32.AND P0, PT, RZ, UR4, PT ;  /* 0x00000004ff007c0c */ /* 0x000fc8000bf05070 */
[----:B------:R-:W-:-:S13]  /*0ba0*/  ISETP.NE.AND.EX P0, PT, RZ, UR5, PT, P0 ;  /* 0x00000005ff007c0c */ /* 0x000fda000bf05300 */
[----:B------:R-:W-:Y:S05]  /*0bb0*/  @!P0 BRA `(.L_x_6) ;  /* 0x00000000000c8947 */ /* 0x000fea0003800000 */
[----:B------:R-:W0:Y:S02]  /*0bc0*/  LDC.64 R88, c[0x0][0x588] ;  /* 0x00016200ff587b82 */ /* 0x000e240000000a00 */
[----:B0-----:R0:W5:Y:S01]  /*0bd0*/  LDG.E R88, desc[UR36][R88.64] ;  /* 0x0000002458587981 */ /* 0x001162000c1e1900 */
[----:B------:R-:W-:Y:S05]  /*0be0*/  BRA `(.L_x_5) ;  /* 0x0000000000087947 */ /* 0x000fea0003800000 */
.L_x_6:
[----:B------:R-:W-:Y:S02]  /*0bf0*/  ULDC UR4, c[0x0][0x580] ;  /* 0x0001600000047ab9 */ /* 0x000fe40000000800 */
[----:B------:R-:W-:-:S07]  /*0c00*/  IMAD.U32 R88, RZ, RZ, UR4 ;  /* 0x00000004ff587e24 */ /* 0x000fce000f8e00ff */
.L_x_5:
[----:B------:R-:W-:Y:S02]  /*0c10*/  ULDC.64 UR4, c[0x0][0x5a0] ;  /* 0x0001680000047ab9 */ /* 0x000fe40000000a00 */
[----:B------:R-:W-:-:S04]  /*0c20*/  ISETP.NE.U32.AND P0, PT, RZ, UR4, PT ;  /* 0x00000004ff007c0c */ /* 0x000fc8000bf05070 */
[----:B------:R-:W-:-:S13]  /*0c30*/  ISETP.NE.AND.EX P0, PT, RZ, UR5, PT, P0 ;  /* 0x00000005ff007c0c */ /* 0x000fda000bf05300 */
[----:B------:R-:W-:Y:S05]  /*0c40*/  @!P0 BRA `(.L_x_7) ;  /* 0x00000000001c8947 */ /* 0x000fea0003800000 */
[----:B-1----:R-:W1:Y:S02]  /*0c50*/  LDC.64 R2, c[0x0][0x5a0] ;  /* 0x00016800ff027b82 */ /* 0x002e640000000a00 */
[----:B-1----:R-:W2:Y:S02]  /*0c60*/  LDG.E.64 R2, desc[UR36][R2.64] ;  /* 0x0000002402027981 */ /* 0x002ea4000c1e1b00 */
[----:B--2---:R-:W-:-:S04]  /*0c70*/  ISETP.NE.U32.AND P0, PT, R2, RZ, PT ;  /* 0x000000ff0200720c */ /* 0x004fc80003f05070 */
[----:B------:R-:W-:-:S13]  /*0c80*/  ISETP.NE.AND.EX P0, PT, R3, RZ, PT, P0 ;  /* 0x000000ff0300720c */ /* 0x000fda0003f05300 */
[----:B------:R-:W-:Y:S05]  /*0c90*/  @!P0 BRA `(.L_x_7) ;  /* 0x0000000000088947 */ /* 0x000fea0003800000 */
[----:B0-----:R2:W5:Y:S01]  /*0ca0*/  LD.E R89, desc[UR36][R2.64] ;  /* 0x0000002402597980 */ /* 0x001562000c101900 */
[----:B------:R-:W-:Y:S05]  /*0cb0*/  BRA `(.L_x_8) ;  /* 0x0000000000247947 */ /* 0x000fea0003800000 */
.L_x_7:
[----:B------:R-:W-:Y:S02]  /*0cc0*/  ULDC.64 UR4, c[0x0][0x590] ;  /* 0x0001640000047ab9 */ /* 0x000fe40000000a00 */
[----:B------:R-:W-:-:S04]  /*0cd0*/  ISETP.NE.U32.AND P0, PT, RZ, UR4, PT ;  /* 0x00000004ff007c0c */ /* 0x000fc8000bf05070 */
[----:B------:R-:W-:-:S13]  /*0ce0*/  ISETP.NE.AND.EX P0, PT, RZ, UR5, PT, P0 ;  /* 0x00000005ff007c0c */ /* 0x000fda000bf05300 */
[----:B------:R-:W-:Y:S05]  /*0cf0*/  @!P0 BRA `(.L_x_9) ;  /* 0x00000000000c8947 */ /* 0x000fea0003800000 */
[----:B-1----:R-:W0:Y:S02]  /*0d00*/  LDC.64 R2, c[0x0][0x590] ;  /* 0x00016400ff027b82 */ /* 0x002e240000000a00 */
[----:B0-----:R0:W5:Y:S01]  /*0d10*/  LDG.E R89, desc[UR36][R2.64] ;  /* 0x0000002402597981 */ /* 0x001162000c1e1900 */
[----:B------:R-:W-:Y:S05]  /*0d20*/  BRA `(.L_x_8) ;  /* 0x0000000000087947 */ /* 0x000fea0003800000 */
.L_x_9:
[----:B------:R-:W-:Y:S02]  /*0d30*/  ULDC UR4, c[0x0][0x584] ;  /* 0x0001610000047ab9 */ /* 0x000fe40000000800 */
[----:B0-----:R-:W-:-:S07]  /*0d40*/  IMAD.U32 R89, RZ, RZ, UR4 ;  /* 0x00000004ff597e24 */ /* 0x001fce000f8e00ff */
.L_x_8:
[----:B012---:R-:W0:Y:S01]  /*0d50*/  LDC R2, c[0x0][0x65c] ;  /* 0x00019700ff027b82 */ /* 0x007e220000000800 */
[----:B------:R-:W1:Y:S01]  /*0d60*/  S2R R15, SR_CTAID.Y ;  /* 0x00000000000f7919 */ /* 0x000e620000002600 */
[----:B------:R-:W-:Y:S01]  /*0d70*/  ULDC UR6, c[0x0][0x28c] ;  /* 0x0000a30000067ab9 */ /* 0x000fe20000000800 */
[----:B------:R-:W-:Y:S01]  /*0d80*/  ISETP.NE.AND P0, PT, R7, 0x2, PT ;  /* 0x000000020700780c */ /* 0x000fe20003f05270 */
[----:B------:R-:W-:Y:S01]  /*0d90*/  UIADD3 UR6, UR6, 0x1f, URZ ;  /* 0x0000001f06067890 */ /* 0x000fe2000fffe03f */
[----:B------:R-:W2:Y:S01]  /*0da0*/  S2R R6, SR_CTAID.X ;  /* 0x0000000000067919 */ /* 0x000ea20000002500 */
[----:B------:R-:W-:Y:S01]  /*0db0*/  UMOV UR39, URZ ;  /* 0x0000003f00277c82 */ /* 0x000fe20008000000 */
[----:B------:R-:W-:Y:S01]  /*0dc0*/  UMOV UR38, URZ ;  /* 0x0000003f00267c82 */ /* 0x000fe20008000000 */
[----:B------:R-:W-:Y:S01]  /*0dd0*/  USHF.R.S32.HI UR7, URZ, 0x1f, UR6 ;  /* 0x0000001f3f077899 */ /* 0x000fe20008011406 */
[----:B------:R-:W-:-:S03]  /*0de0*/  ULDC.64 UR8, c[0x0][0x650] ;  /* 0x0001940000087ab9 */ /* 0x000fc60000000a00 */
[----:B------:R-:W-:-:S04]  /*0df0*/  ULEA.HI UR7, UR7, UR6, URZ, 0x5 ;  /* 0x0000000607077291 */ /* 0x000fc8000f8f283f */
[----:B------:R-:W-:Y:S01]  /*0e00*/  USHF.R.S32.HI UR40, URZ, 0x5, UR7 ;  /* 0x000000053f287899 */ /* 0x000fe20008011407 */
[----:B0-----:R-:W-:-:S13]  /*0e10*/  ISETP.NE.AND P1, PT, R2, 0x1, PT ;  /* 0x000000010200780c */ /* 0x001fda0003f25270 */
[----:B------:R-:W2:Y:S01]  /*0e20*/  @P1 LDC R17, c[0x0][0x10] ;  /* 0x00000400ff111b82 */ /* 0x000ea20000000800 */
[----:B-1----:R-:W-:Y:S02]  /*0e30*/  @P1 IMAD.MOV.U32 R8, RZ, RZ, R15 ;  /* 0x000000ffff081224 */ /* 0x002fe400078e000f */
[----:B------:R-:W-:Y:S02]  /*0e40*/  @P1 IMAD.MOV.U32 R9, RZ, RZ, RZ ;  /* 0x000000ffff091224 */ /* 0x000fe400078e00ff */
[----:B------:R-:W-:-:S03]  /*0e50*/  @P1 IMAD.MOV.U32 R7, RZ, RZ, RZ ;  /* 0x000000ffff071224 */ /* 0x000fc600078e00ff */
[----:B------:R-:W0:Y:S01]  /*0e60*/  @!P1 LDC R3, c[0x0][0xc] ;  /* 0x00000300ff039b82 */ /* 0x000e220000000800 */
[----:B------:R-:W-:Y:S01]  /*0e70*/  ULDC UR4, c[0x0][0xc] ;  /* 0x0000030000047ab9 */ /* 0x000fe20000000800 */
[----:B------:R-:W-:Y:S02]  /*0e80*/  ULDC UR5, c[0x0][0x10] ;  /* 0x0000040000057ab9 */ /* 0x000fe40000000800 */
[----:B------:R-:W-:-:S04]  /*0e90*/  UIMAD.WIDE.U32 UR4, UR4, UR5, URZ ;  /* 0x00000005040472a5 */ /* 0x000fc8000f8e003f */
[----:B------:R-:W1:Y:S01]  /*0ea0*/  LDC R0, c[0x0][0x14] ;  /* 0x00000500ff007b82 */ /* 0x000e620000000800 */
[----:B--2---:R-:W-:-:S04]  /*0eb0*/  @P1 IMAD.WIDE.U32 R16, R6, R17, R8 ;  /* 0x0000001106101225 */ /* 0x004fc800078e0008 */
[----:B------:R-:W-:Y:S02]  /*0ec0*/  @P1 IMAD.IADD R17, R17, 0x1, R7 ;  /* 0x0000000111111824 */ /* 0x000fe400078e0207 */
[----:B------:R-:W-:Y:S02]  /*0ed0*/  IMAD.MOV.U32 R7, RZ, RZ, RZ ;  /* 0x000000ffff077224 */ /* 0x000fe400078e00ff */
[----:B0-----:R-:W-:-:S04]  /*0ee0*/  @!P1 IMAD.WIDE.U32 R8, R3, R15, R6 ;  /* 0x0000000f03089225 */ /* 0x001fc800078e0006 */
[----:B------:R-:W-:Y:S02]  /*0ef0*/  @!P1 IMAD.MOV.U32 R16, RZ, RZ, R8 ;  /* 0x000000ffff109224 */ /* 0x000fe400078e0008 */
[----:B-1----:R-:W-:-:S04]  /*0f00*/  IMAD.WIDE.U32 R10, R0, UR4, RZ ;  /* 0x00000004000a7c25 */ /* 0x002fc8000f8e00ff */
[----:B------:R-:W-:Y:S01]  /*0f10*/  IMAD R3, R0, UR5, RZ ;  /* 0x0000000500037c24 */ /* 0x000fe2000f8e02ff */
[----:B------:R0:W-:Y:S01]  /*0f20*/  STL.64 [R1], R10 ;  /* 0x0000000a01007387 */ /* 0x0001e20000100a00 */
[----:B------:R-:W-:Y:S02]  /*0f30*/  @!P1 IMAD.MOV.U32 R17, RZ, RZ, R9 ;  /* 0x000000ffff119224 */ /* 0x000fe400078e0009 */
[----:B------:R-:W-:Y:S01]  /*0f40*/  IMAD.IADD R0, R11, 0x1, R3 ;  /* 0x000000010b007824 */ /* 0x000fe200078e0203 */
[----:B------:R-:W-:Y:S06]  /*0f50*/  @P0 BRA `(.L_x_10) ;  /* 0x0000000000280947 */ /* 0x000fec0003800000 */
[----:B------:R-:W-:Y:S01]  /*0f60*/  UIMAD.WIDE.U32 UR4, UR40, -0x45306eb3, URZ ;  /* 0xbacf914d280478a5 */ /* 0x000fe2000f8e003f */
[----:B------:R-:W-:Y:S01]  /*0f70*/  IADD3 R16, P0, R16, R10, RZ ;  /* 0x0000000a10107210 */ /* 0x000fe20007f1e0ff */
[----:B------:R-:W-:Y:S02]  /*0f80*/  UISETP.GE.U32.AND UP0, UPT, UR40, 0x25, UPT ;  /* 0x000000252800788c */ /* 0x000fe4000bf06070 */
[----:B------:R-:W-:Y:S02]  /*0f90*/  UIADD3 UR4, -UR5, UR40, URZ ;  /* 0x0000002805047290 */ /* 0x000fe4000fffe13f */
[----:B------:R-:W-:Y:S01]  /*0fa0*/  IMAD.X R17, R0, 0x1, R17, P0 ;  /* 0x0000000100117824 */ /* 0x000fe200000e0611 */
[----:B------:R-:W-:Y:S01]  /*0fb0*/  UMOV UR38, URZ ;  /* 0x0000003f00267c82 */ /* 0x000fe20008000000 */
[----:B------:R-:W-:-:S04]  /*0fc0*/  ULEA.HI UR4, UR4, UR5, URZ, 0x1f ;  /* 0x0000000504047291 */ /* 0x000fc8000f8ff83f */
[----:B------:R-:W-:-:S04]  /*0fd0*/  USHF.R.U32.HI UR4, URZ, 0x5, UR4 ;  /* 0x000000053f047899 */ /* 0x000fc80008011604 */
[----:B------:R-:W-:Y:S02]  /*0fe0*/  @UP0 ULOP3.LUT UR38, UR4, 0x1, URZ, 0xc0, !UPT ;  /* 0x0000000104260892 */ /* 0x000fe4000f8ec03f */
[----:B------:R-:W-:-:S12]  /*0ff0*/  UIMAD UR39, UR4, -0x25, UR40 ;  /* 0xffffffdb042778a4 */ /* 0x000fd8000f8e0228 */
.L_x_10:
[----:B------:R-:W-:Y:S01]  /*1000*/  ISETP.GE.U32.AND P0, PT, R16, UR8, PT ;  /* 0x0000000810007c0c */ /* 0x000fe2000bf06070 */
[----:B------:R-:W-:Y:S01]  /*1010*/  IMAD.MOV.U32 R22, RZ, RZ, -0x1 ;  /* 0xffffffffff167424 */ /* 0x000fe200078e00ff */
[----:B------:R-:W-:Y:S01]  /*1020*/  PRMT R3, RZ, 0x7610, R3 ;  /* 0x00007610ff037816 */ /* 0x000fe20000000003 */
[----:B------:R-:W-:Y:S01]  /*1030*/  IMAD.MOV.U32 R19, RZ, RZ, -0x1 ;  /* 0xffffffffff137424 */ /* 0x000fe200078e00ff */
[----:B------:R-:W-:Y:S01]  /*1040*/  ISETP.GE.U32.AND.EX P0, PT, R17, UR9, PT, P0 ;  /* 0x0000000911007c0c */ /* 0x000fe2000bf06100 */
[----:B------:R-:W-:-:S12]  /*1050*/  IMAD.MOV.U32 R18, RZ, RZ, -0x1 ;  /* 0xffffffffff127424 */ /* 0x000fd800078e00ff */
[----:B------:R-:W-:Y:S05]  /*1060*/  @P0 BRA `(.L_x_11) ;  /* 0x0000000400580947 */ /* 0x000fea0003800000 */
[----:B------:R-:W1:Y:S01]  /*1070*/  LDC.64 R20, c[0x0][0x628] ;  /* 0x00018a00ff147b82 */ /* 0x000e620000000a00 */
[----:B------:R-:W-:Y:S02]  /*1080*/  IMAD.MOV.U32 R8, RZ, RZ, R16 ;  /* 0x000000ffff087224 */ /* 0x000fe400078e0010 */
[----:B------:R-:W-:-:S05]  /*1090*/  IMAD.MOV.U32 R9, RZ, RZ, R17 ;  /* 0x000000ffff097224 */ /* 0x000fca00078e0011 */
[----:B------:R-:W2:Y:S08]  /*10a0*/  LDC R18, c[0x0][0x630] ;  /* 0x00018c00ff127b82 */ /* 0x000eb00000000800 */
[----:B------:R-:W3:Y:S01]  /*10b0*/  LDC.64 R24, c[0x0][0x620] ;  /* 0x00018800ff187b82 */ /* 0x000ee20000000a00 */
[----:B-1----:R-:W-:-:S04]  /*10c0*/  ISETP.NE.U32.AND P0, PT, R20, RZ, PT ;  /* 0x000000ff1400720c */ /* 0x002fc80003f05070 */
[----:B------:R-:W-:-:S13]  /*10d0*/  ISETP.NE.AND.EX P0, PT, R21, RZ, PT, P0 ;  /* 0x000000ff1500720c */ /* 0x000fda0003f05300 */
[----:B--23--:R-:W-:Y:S05]  /*10e0*/  @!P0 BRA `(.L_x_12) ;  /* 0x0000000000288947 */ /* 0x00cfea0003800000 */
[----:B------:R-:W1:Y:S02]  /*10f0*/  LDC R3, c[0x0][0x634] ;  /* 0x00018d00ff037b82 */ /* 0x000e640000000800 */
[----:B-1----:R-:W-:-:S05]  /*1100*/  IADD3 R3, P0, R16, R3, RZ ;  /* 0x0000000310037210 */ /* 0x002fca0007f1e0ff */
[----:B------:R-:W-:-:S04]  /*1110*/  IMAD.X R19, RZ, RZ, R17, P0 ;  /* 0x000000ffff137224 */ /* 0x000fc800000e0611 */
[----:B------:R-:W-:-:S04]  /*1120*/  IMAD.WIDE.U32 R8, R19, R20, RZ ;  /* 0x0000001413087225 */ /* 0x000fc800078e00ff */
[----:B0-----:R-:W-:-:S04]  /*1130*/  IMAD.WIDE.U32 R10, P0, R3, R21, R8 ;  /* 0x00000015030a7225 */ /* 0x001fc80007800008 */
[----:B------:R-:W-:-:S04]  /*1140*/  IMAD.WIDE.U32 R8, R3, R20, RZ ;  /* 0x0000001403087225 */ /* 0x000fc800078e00ff */
[----:B------:R-:W-:Y:S01]  /*1150*/  IMAD.X R13, RZ, RZ, RZ, P0 ;  /* 0x000000ffff0d7224 */ /* 0x000fe200000e06ff */
[----:B------:R-:W-:Y:S01]  /*1160*/  IADD3 RZ, P0, R9, R10, RZ ;  /* 0x0000000a09ff7210 */ /* 0x000fe20007f1e0ff */
[----:B------:R-:W-:-:S04]  /*1170*/  IMAD.MOV.U32 R12, RZ, RZ, R11 ;  /* 0x000000ffff0c7224 */ /* 0x000fc800078e000b */
[----:B------:R-:W-:-:S08]  /*1180*/  IMAD.WIDE.U32.X R8, R19, R21, R12, P0 ;  /* 0x0000001513087225 */ /* 0x000fd000000e040c */
.L_x_12:
[-CC-:B------:R-:W-:Y:S01]  /*1190*/  SHF.R.U64 R30, R8, R18.reuse, R9.reuse ;  /* 0x00000012081e7219 */ /* 0x180fe20000001209 */
[----:B------:R-:W1:Y:S01]  /*11a0*/  LDC R12, c[0x0][0x618] ;  /* 0x00018600ff0c7b82 */ /* 0x000e620000000800 */
[----:B------:R-:W-:Y:S01]  /*11b0*/  SHF.R.U32.HI R7, RZ, R18, R9 ;  /* 0x00000012ff077219 */ /* 0x000fe20000011609 */
[----:B------:R-:W-:Y:S01]  /*11c0*/  ULDC UR4, c[0x0][0x150] ;  /* 0x0000540000047ab9 */ /* 0x000fe20000000800 */
[----:B0-----:R-:W-:Y:S02]  /*11d0*/  IADD3 R11, P0, RZ, -R30, RZ ;  /* 0x8000001eff0b7210 */ /* 0x001fe40007f1e0ff */
[----:B------:R-:W-:-:S03]  /*11e0*/  I2FP.F32.U32 R3, R6 ;  /* 0x0000000600037245 */ /* 0x000fc60000201000 */
[----:B------:R-:W0:Y:S01]  /*11f0*/  LDC.64 R26, c[0x0][0x640] ;  /* 0x00019000ff1a7b82 */ /* 0x000e220000000a00 */
[----:B------:R-:W-:Y:S02]  /*1200*/  IMAD.X R13, RZ, RZ, ~R7, P0 ;  /* 0x000000ffff0d7224 */ /* 0x000fe400000e0e07 */
[----:B------:R-:W-:Y:S01]  /*1210*/  FMUL R3, R3, UR4 ;  /* 0x0000000403037c20 */ /* 0x000fe20008400000 */
[----:B------:R-:W-:Y:S01]  /*1220*/  IMAD.WIDE.U32 R8, R11, R24, R16 ;  /* 0x000000180b087225 */ /* 0x000fe200078e0010 */
[----:B------:R-:W-:-:S03]  /*1230*/  ULDC UR4, c[0x0][0x154] ;  /* 0x0000550000047ab9 */ /* 0x000fc60000000800 */
[----:B------:R-:W-:Y:S01]  /*1240*/  IMAD R10, R13, R24, RZ ;  /* 0x000000180d0a7224 */ /* 0x000fe200078e02ff */
[----:B------:R-:W2:Y:S01]  /*1250*/  LDC R7, c[0x0][0x144] ;  /* 0x00005100ff077b82 */ /* 0x000ea20000000800 */
[----:B------:R-:W3:Y:S02]  /*1260*/  F2I.U32.TRUNC.NTZ R3, R3 ;  /* 0x0000000300037305 */ /* 0x000ee4000020f000 */
[----:B------:R-:W-:-:S04]  /*1270*/  IMAD R11, R11, R25, R10 ;  /* 0x000000190b0b7224 */ /* 0x000fc800078e020a */
[----:B------:R-:W-:Y:S01]  /*1280*/  IMAD.IADD R9, R9, 0x1, R11 ;  /* 0x0000000109097824 */ /* 0x000fe200078e020b */
[----:B------:R-:W4:Y:S01]  /*1290*/  LDC R18, c[0x0][0x608] ;  /* 0x00018200ff127b82 */ /* 0x000f220000000800 */
[----:B------:R-:W-:-:S03]  /*12a0*/  IMAD.MOV.U32 R11, RZ, RZ, -0x1 ;  /* 0xffffffffff0b7424 */ /* 0x000fc600078e00ff */
[-C--:B-1----:R-:W-:Y:S02]  /*12b0*/  SHF.R.U64 R22, R8, R12.reuse, R9 ;  /* 0x0000000c08167219 */ /* 0x082fe40000001209 */
[----:B------:R-:W-:Y:S02]  /*12c0*/  I2FP.F32.U32 R8, R15 ;  /* 0x0000000f00087245 */ /* 0x000fe40000201000 */
[----:B------:R-:W1:Y:S01]  /*12d0*/  LDC R24, c[0x0][0x658] ;  /* 0x00019600ff187b82 */ /* 0x000e620000000800 */
[----:B0-----:R-:W-:Y:S01]  /*12e0*/  ISETP.NE.U32.AND P0, PT, R26, RZ, PT ;  /* 0x000000ff1a00720c */ /* 0x001fe20003f05070 */
[----:B---3--:R-:W-:Y:S01]  /*12f0*/  IMAD.MOV R10, RZ, RZ, -R3 ;  /* 0x000000ffff0a7224 */ /* 0x008fe200078e0a03 */
[----:B------:R-:W-:Y:S01]  /*1300*/  SHF.R.U32.HI R9, RZ, R12, R9 ;  /* 0x0000000cff097219 */ /* 0x000fe20000011609 */
[----:B------:R-:W-:Y:S01]  /*1310*/  FMUL R8, R8, UR4 ;  /* 0x0000000408087c20 */ /* 0x000fe20008400000 */
[----:B------:R-:W-:-:S03]  /*1320*/  ISETP.NE.AND.EX P0, PT, R27, RZ, PT, P0 ;  /* 0x000000ff1b00720c */ /* 0x000fc60003f05300 */
[----:B------:R-:W0:Y:S01]  /*1330*/  LDC R20, c[0x0][0x148] ;  /* 0x00005200ff147b82 */ /* 0x000e220000000800 */
[----:B--2---:R-:W-:-:S07]  /*1340*/  IMAD R3, R7, R10, R6 ;  /* 0x0000000a07037224 */ /* 0x004fce00078e0206 */
[----:B------:R-:W2:Y:S01]  /*1350*/  LDC R21, c[0x0][0x600] ;  /* 0x00018000ff157b82 */ /* 0x000ea20000000800 */
[-CC-:B----4-:R-:W-:Y:S02]  /*1360*/  SHF.R.U64 R32, R22, R18.reuse, R9.reuse ;  /* 0x0000001216207219 */ /* 0x190fe40000001209 */
[----:B------:R-:W-:Y:S01]  /*1370*/  SHF.R.U32.HI R7, RZ, R18, R9 ;  /* 0x00000012ff077219 */ /* 0x000fe20000011609 */
[----:B------:R-:W-:Y:S01]  /*1380*/  IMAD.MOV.U32 R9, RZ, RZ, 0x1 ;  /* 0x00000001ff097424 */ /* 0x000fe200078e00ff */
[----:B------:R3:W4:Y:S03]  /*1390*/  F2I.U32.TRUNC.NTZ R18, R8 ;  /* 0x0000000800127305 */ /* 0x000726000020f000 */
[----:B------:R-:W0:Y:S01]  /*13a0*/  LDC R25, c[0x0][0x648] ;  /* 0x00019200ff197b82 */ /* 0x000e220000000800 */
[-C--:B-1----:R-:W-:Y:S02]  /*13b0*/  SHF.L.U32 R6, R11, R24.reuse, RZ ;  /* 0x000000180b067219 */ /* 0x082fe400000006ff */
[----:B------:R-:W-:-:S02]  /*13c0*/  SHF.R.U64 R34, R32, R24, R7 ;  /* 0x0000001820227219 */ /* 0x000fc40000001207 */
[----:B------:R-:W-:Y:S02]  /*13d0*/  LOP3.LUT R13, RZ, R6, RZ, 0x33, !PT ;  /* 0x00000006ff0d7212 */ /* 0x000fe400078e33ff */
[-C--:B------:R-:W-:Y:S01]  /*13e0*/  SHF.R.U32.HI R7, RZ, R24.reuse, R7 ;  /* 0x00000018ff077219 */ /* 0x080fe20000011607 */
[----:B------:R-:W1:Y:S01]  /*13f0*/  LDC R29, c[0x0][0x638] ;  /* 0x00018e00ff1d7b82 */ /* 0x000e620000000800 */
[----:B------:R-:W-:Y:S01]  /*1400*/  SHF.L.U32 R12, R9, R24, RZ ;  /* 0x00000018090c7219 */ /* 0x000fe200000006ff */
[----:B------:R-:W-:-:S06]  /*1410*/  IMAD.MOV.U32 R6, RZ, RZ, R34 ;  /* 0x000000ffff067224 */ /* 0x000fcc00078e0022 */
[----:B------:R-:W0:Y:S01]  /*1420*/  LDC R28, c[0x0][0x610] ;  /* 0x00018400ff1c7b82 */ /* 0x000e220000000800 */
[----:B---34-:R-:W-:Y:S05]  /*1430*/  @!P0 BRA `(.L_x_13) ;  /* 0x0000000000288947 */ /* 0x018fea0003800000 */
[----:B------:R-:W3:Y:S02]  /*1440*/  LDC R11, c[0x0][0x64c] ;  /* 0x00019300ff0b7b82 */ /* 0x000ee40000000800 */
[----:B---3--:R-:W-:-:S05]  /*1450*/  IADD3 R11, P0, R34, R11, RZ ;  /* 0x0000000b220b7210 */ /* 0x008fca0007f1e0ff */
[----:B------:R-:W-:-:S04]  /*1460*/  IMAD.X R19, RZ, RZ, R7, P0 ;  /* 0x000000ffff137224 */ /* 0x000fc800000e0607 */
[----:B------:R-:W-:-:S04]  /*1470*/  IMAD.WIDE.U32 R6, R19, R26, RZ ;  /* 0x0000001a13067225 */ /* 0x000fc800078e00ff */
[----:B------:R-:W-:-:S04]  /*1480*/  IMAD.WIDE.U32 R8, P0, R11, R27, R6 ;  /* 0x0000001b0b087225 */ /* 0x000fc80007800006 */
[----:B------:R-:W-:-:S04]  /*1490*/  IMAD.WIDE.U32 R6, R11, R26, RZ ;  /* 0x0000001a0b067225 */ /* 0x000fc800078e00ff */
[----:B------:R-:W-:Y:S01]  /*14a0*/  IMAD.X R11, RZ, RZ, RZ, P0 ;  /* 0x000000ffff0b7224 */ /* 0x000fe200000e06ff */
[----:B------:R-:W-:Y:S01]  /*14b0*/  IADD3 RZ, P0, R7, R8, RZ ;  /* 0x0000000807ff7210 */ /* 0x000fe20007f1e0ff */
[----:B------:R-:W-:-:S04]  /*14c0*/  IMAD.MOV.U32 R10, RZ, RZ, R9 ;  /* 0x000000ffff0a7224 */ /* 0x000fc800078e0009 */
[----:B------:R-:W-:-:S08]  /*14d0*/  IMAD.WIDE.U32.X R6, R19, R27, R10, P0 ;  /* 0x0000001b13067225 */ /* 0x000fd000000e040a */
.L_x_13:
[----:B0-----:R-:W-:Y:S01]  /*14e0*/  SHF.R.U64 R6, R6, R25, R7 ;  /* 0x0000001906067219 */ /* 0x001fe20000001207 */
[----:B--2---:R-:W-:Y:S01]  /*14f0*/  VIADD R7, R21, 0xffffffff ;  /* 0xffffffff15077836 */ /* 0x004fe20000000000 */
[----:B------:R-:W-:Y:S01]  /*1500*/  LOP3.LUT R13, R32, R13, RZ, 0xc0, !PT ;  /* 0x0000000d200d7212 */ /* 0x000fe200078ec0ff */
[----:B------:R-:W-:Y:S02]  /*1510*/  IMAD.MOV R18, RZ, RZ, -R18 ;  /* 0x000000ffff127224 */ /* 0x000fe400078e0a12 */
[----:B------:R-:W-:Y:S01]  /*1520*/  IMAD.MOV R8, RZ, RZ, -R6 ;  /* 0x000000ffff087224 */ /* 0x000fe200078e0a06 */
[----:B------:R-:W-:Y:S01]  /*1530*/  LOP3.LUT R7, R22, R7, RZ, 0xc0, !PT ;  /* 0x0000000716077212 */ /* 0x000fe200078ec0ff */
[----:B------:R-:W-:Y:S02]  /*1540*/  IMAD R12, R12, R6, R13 ;  /* 0x000000060c0c7224 */ /* 0x000fe400078e020d */
[----:B------:R-:W-:Y:S02]  /*1550*/  @P1 IMAD R3, R20, R18, R15 ;  /* 0x0000001214031224 */ /* 0x000fe400078e020f */
[----:B-1----:R-:W-:-:S02]  /*1560*/  IMAD R6, R8, R29, R34 ;  /* 0x0000001d08067224 */ /* 0x002fc400078e0222 */
[----:B------:R-:W-:Y:S02]  /*1570*/  IMAD R22, R12, R28, R3 ;  /* 0x0000001c0c167224 */ /* 0x000fe400078e0203 */
[----:B------:R-:W-:Y:S02]  /*1580*/  IMAD R7, R6, R21, R7 ;  /* 0x0000001506077224 */ /* 0x000fe400078e0207 */
[----:B------:R-:W-:Y:S02]  /*1590*/  IMAD.MOV.U32 R3, RZ, RZ, 0x1 ;  /* 0x00000001ff037424 */ /* 0x000fe400078e00ff */
[----:B------:R-:W-:Y:S01]  /*15a0*/  IMAD.MOV.U32 R18, RZ, RZ, R30 ;  /* 0x000000ffff127224 */ /* 0x000fe200078e001e */
[----:B------:R-:W-:Y:S02]  /*15b0*/  SEL R19, R7, R22, !P1 ;  /* 0x0000001607137207 */ /* 0x000fe40004800000 */
[----:B------:R-:W-:-:S07]  /*15c0*/  SEL R22, R22, R7, !P1 ;  /* 0x0000000716167207 */ /* 0x000fce0004800000 */
.L_x_11:
[----:B------:R-:W-:Y:S05]  /*15d0*/  @!P2 BRA `(.L_x_14) ;  /* 0x00000044006ca947 */ /* 0x000fea0003800000 */
[----:B------:R-:W-:-:S13]  /*15e0*/  ISETP.GT.U32.AND P0, PT, R31, 0x1, PT ;  /* 0x000000011f00780c */ /* 0x000fda0003f04070 */
[----:B------:R-:W-:Y:S05]  /*15f0*/  @P0 EXIT ;  /* 0x000000000000094d */ /* 0x000fea0003800000 */
.L_x_15:
[----:B------:R-:W-:-:S08]  /*1600*/  NOP ;  /* 0x0000000000007918 */ /* 0x000fd00000000000 */
[----:B------:R-:W1:Y:S02]  /*1610*/  USETMAXREG.TRY_ALLOC.CTAPOOL UP0, 0xe8 ;  /* 0x000000e8000079c8 */ /* 0x000e640008000600 */
[----:B-1----:R-:W-:-:S13]  /*1620*/  PLOP3.LUT P0, PT, PT, PT, UP0, 0x80, 0x0 ;  /* 0x000000000000781c */ /* 0x002fda0003f0f008 */
[----:B------:R-:W-:Y:S05]  /*1630*/  @!P0 BRA `(.L_x_15) ;  /* 0xfffffffc00f08947 */ /* 0x000fea000383ffff */
[----:B------:R-:W-:-:S13]  /*1640*/  LOP3.LUT P0, RZ, R3, 0xff, RZ, 0xc0, !PT ;  /* 0x000000ff03ff7812 */ /* 0x000fda000780c0ff */
[----:B------:R-:W-:Y:S05]  /*1650*/  @!P0 EXIT ;  /* 0x000000000000894d */ /* 0x000fea0003800000 */
[----:B------:R-:W2:Y:S01]  /*1660*/  LDL.64 R8, [R1] ;  /* 0x0000000001087983 */ /* 0x000ea20000100a00 */
[----:B------:R-:W-:Y:S01]  /*1670*/  SHF.R.S32.HI R3, RZ, 0x1f, R4 ;  /* 0x0000001fff037819 */ /* 0x000fe20000011404 */
[----:B------:R-:W1:Y:S01]  /*1680*/  S2UR UR4, SR_CgaCtaId ;  /* 0x00000000000479c3 */ /* 0x000e620000008800 */
[----:B------:R-:W-:Y:S01]  /*1690*/  UMOV UR41, 0x400 ;  /* 0x0000040000297882 */ /* 0x000fe20000000000 */
[----:B------:R-:W-:Y:S01]  /*16a0*/  UISETP.LT.AND UP0, UPT, UR40, 0x1, UPT ;  /* 0x000000012800788c */ /* 0x000fe2000bf01270 */
[CC--:B------:R-:W-:Y:S01]  /*16b0*/  LEA.HI R5, R3.reuse, R4.reuse, RZ, 0x2 ;  /* 0x0000000403057211 */ /* 0x0c0fe200078f10ff */
[----:B------:R-:W-:Y:S01]  /*16c0*/  UIADD3 UR5, UR43, -0x1, URZ ;  /* 0xffffffff2b057890 */ /* 0x000fe2000fffe03f */
[----:B------:R-:W-:Y:S01]  /*16d0*/  LEA.HI R3, R3, R4, RZ, 0x5 ;  /* 0x0000000403037211 */ /* 0x000fe200078f28ff */
[----:B------:R-:W-:Y:S01]  /*16e0*/  USEL UR42, UR40, 0x1, UP0 ;  /* 0x00000001282a7887 */ /* 0x000fe20008000000 */
[--C-:B------:R-:W-:Y:S01]  /*16f0*/  SHF.R.S32.HI R90, RZ, 0x2, R5.reuse ;  /* 0x00000002ff5a7819 */ /* 0x100fe20000011405 */
[----:B------:R-:W3:Y:S01]  /*1700*/  LDC R94, c[0x0][0x658] ;  /* 0x00019600ff5e7b82 */ /* 0x000ee20000000800 */
[----:B------:R-:W-:Y:S01]  /*1710*/  SHF.R.S32.HI R7, RZ, 0x1f, R5 ;  /* 0x0000001fff077819 */ /* 0x000fe20000011405 */
[----:B------:R-:W-:Y:S01]  /*1720*/  UISETP.NE.AND UP0, UPT, UR5, URZ, UPT ;  /* 0x0000003f0500728c */ /* 0x000fe2000bf05270 */
[----:B------:R-:W-:Y:S01]  /*1730*/  SHF.R.S32.HI R3, RZ, 0x5, R3 ;  /* 0x00000005ff037819 */ /* 0x000fe20000011403 */
[----:B------:R-:W-:Y:S01]  /*1740*/  ULDC UR8, c[0x0][0x284] ;  /* 0x0000a10000087ab9 */ /* 0x000fe20000000800 */
[----:B------:R-:W-:Y:S01]  /*1750*/  LEA.HI R7, R7, R90, RZ, 0x3 ;  /* 0x0000005a07077211 */ /* 0x000fe200078f18ff */
[----:B------:R-:W-:Y:S01]  /*1760*/  USEL UR7, URZ, 0x1, UP0 ;  /* 0x000000013f077887 */ /* 0x000fe20008000000 */
[----:B------:R-:W-:Y:S01]  /*1770*/  LOP3.LUT R5, R5, 0xfffffffc, RZ, 0xc0, !PT ;  /* 0xfffffffc05057812 */ /* 0x000fe200078ec0ff */
[----:B------:R-:W4:Y:S01]  /*1780*/  LDC R6, c[0x0][0x288] ;  /* 0x0000a200ff067b82 */ /* 0x000f220000000800 */
[----:B------:R-:W-:Y:S01]  /*1790*/  LOP3.LUT R7, R7, 0xfffffff8, RZ, 0xc0, !PT ;  /* 0xfffffff807077812 */ /* 0x000fe200078ec0ff */
[----:B------:R-:W-:-:S02]  /*17a0*/  USHF.L.U32 UR48, UR40, 0x1, URZ ;  /* 0x0000000128307899 */ /* 0x000fc4000800063f */
[----:B------:R-:W-:Y:S01]  /*17b0*/  IMAD.IADD R5, R4, 0x1, -R5 ;  /* 0x0000000104057824 */ /* 0x000fe200078e0a05 */
[----:B------:R-:W-:Y:S01]  /*17c0*/  UIADD3 UR42, -UR42, UR40, URZ ;  /* 0x000000282a2a7290 */ /* 0x000fe2000fffe13f */
[----:B------:R-:W-:Y:S01]  /*17d0*/  IMAD.IADD R90, R90, 0x1, -R7 ;  /* 0x000000015a5a7824 */ /* 0x000fe200078e0a07 */
[----:B-1----:R-:W-:Y:S01]  /*17e0*/  ULEA UR41, UR4, UR41, 0x18 ;  /* 0x0000002904297291 */ /* 0x002fe2000f8ec03f */
[----:B------:R-:W-:Y:S01]  /*17f0*/  IMAD.MOV.U32 R7, RZ, RZ, 0x1 ;  /* 0x00000001ff077424 */ /* 0x000fe200078e00ff */
[----:B------:R-:W-:Y:S02]  /*1800*/  USHF.L.U32 UR4, UR5, 0x3, URZ ;  /* 0x0000000305047899 */ /* 0x000fe4000800063f */
[--C-:B------:R-:W-:Y:S01]  /*1810*/  SHF.R.S32.HI R91, RZ, 0x1f, R90.reuse ;  /* 0x0000001fff5b7819 */ /* 0x100fe2000001145a */
[--C-:B------:R-:W-:Y:S01]  /*1820*/  IMAD R98, R3, -0x10, -R90.reuse ;  /* 0xfffffff003627824 */ /* 0x100fe200078e0a5a */
[----:B------:R-:W-:Y:S01]  /*1830*/  UIADD3 UR5, UR41, 0x380, URZ ;  /* 0x0000038029057890 */ /* 0x000fe2000fffe03f */
[----:B------:R-:W-:Y:S01]  /*1840*/  IMAD.SHL.U32 R92, R5, 0x2, RZ ;  /* 0x00000002055c7824 */ /* 0x000fe200078e00ff */
[----:B------:R-:W-:Y:S01]  /*1850*/  UIADD3 UR6, UR41, 0x12b80, URZ ;  /* 0x00012b8029067890 */ /* 0x000fe2000fffe03f */
[----:B------:R-:W-:Y:S01]  /*1860*/  IMAD.WIDE R90, R3, 0x10, R90 ;  /* 0x00000010035a7825 */ /* 0x000fe200078e025a */
[----:B------:R-:W-:-:S02]  /*1870*/  USHF.R.U32.HI UR5, URZ, 0x4, UR5 ;  /* 0x000000043f057899 */ /* 0x000fc40008011605 */
[----:B------:R-:W-:Y:S01]  /*1880*/  USHF.R.U32.HI UR6, URZ, 0x4, UR6 ;  /* 0x000000043f067899 */ /* 0x000fe20008011606 */
[----:B------:R-:W-:Y:S01]  /*1890*/  IMAD.MOV.U32 R3, RZ, RZ, -0x1 ;  /* 0xffffffffff037424 */ /* 0x000fe200078e00ff */
[----:B------:R-:W-:Y:S01]  /*18a0*/  UIADD3 UR47, UR41, 0x260, URZ ;  /* 0x00000260292f7890 */ /* 0x000fe2000fffe03f */
[----:B------:R-:W-:Y:S01]  /*18b0*/  IMAD.U32 R100, RZ, RZ, UR7 ;  /* 0x00000007ff647e24 */ /* 0x000fe2000f8e00ff */
[----:B------:R-:W-:Y:S01]  /*18c0*/  ULOP3.LUT UR4, UR4, 0x8, URZ, 0xc0, !UPT ;  /* 0x0000000804047892 */ /* 0x000fe2000f8ec03f */
[----:B----4-:R-:W-:Y:S01]  /*18d0*/  IMAD R95, R5, -0x2, R6 ;  /* 0xfffffffe055f7824 */ /* 0x010fe200078e0206 */
[-C--:B---3--:R-:W-:Y:S01]  /*18e0*/  SHF.L.U32 R3, R3, R94.reuse, RZ ;  /* 0x0000005e03037219 */ /* 0x088fe200000006ff */
[----:B------:R-:W-:Y:S01]  /*18f0*/  ULOP3.LUT UR5, UR5, 0x3fff, URZ, 0xc0, !UPT ;  /* 0x00003fff05057892 */ /* 0x000fe2000f8ec03f */
[----:B------:R-:W-:Y:S01]  /*1900*/  SHF.L.U32 R94, R7, R94, RZ ;  /* 0x0000005e075e7219 */ /* 0x000fe200000006ff */
[----:B------:R-:W-:Y:S01]  /*1910*/  ULOP3.LUT UR6, UR6, 0x3fff, URZ, 0xc0, !UPT ;  /* 0x00003fff06067892 */ /* 0x000fe2000f8ec03f */
[----:B------:R-:W-:Y:S01]  /*1920*/  LOP3.LUT R97, RZ, R3, RZ, 0x33, !PT ;  /* 0x00000003ff617212 */ /* 0x000fe200078e33ff */
[----:B------:R-:W-:Y:S01]  /*1930*/  VIADD R98, R98, UR8 ;  /* 0x0000000862627c36 */ /* 0x000fe20008000000 */
[----:B------:R-:W-:Y:S01]  /*1940*/  SHF.R.S32.HI R93, RZ, 0x1f, R92 ;  /* 0x0000001fff5d7819 */ /* 0x000fe2000001145c */
[----:B------:R-:W-:-:S02]  /*1950*/  ULEA UR43, UR43, UR47, 0x3 ;  /* 0x0000002f2b2b7291 */ /* 0x000fc4000f8e183f */
[----:B------:R-:W-:Y:S02]  /*1960*/  ULOP3.LUT UR49, UR4, 0x8, URZ, 0x3c, !UPT ;  /* 0x0000000804317892 */ /* 0x000fe4000f8e3c3f */
[----:B------:R-:W-:Y:S02]  /*1970*/  ULOP3.LUT UR44, UR4, 0x18, URZ, 0x3c, !UPT ;  /* 0x00000018042c7892 */ /* 0x000fe4000f8e3c3f */
[----:B------:R-:W-:Y:S02]  /*1980*/  ULOP3.LUT UR45, UR5, 0x10000, URZ, 0xfc, !UPT ;  /* 0x00010000052d7892 */ /* 0x000fe4000f8efc3f */
[----:B------:R-:W-:Y:S01]  /*1990*/  ULOP3.LUT UR46, UR6, 0x10000, URZ, 0xfc, !UPT ;  /* 0x00010000062e7892 */ /* 0x000fe2000f8efc3f */
[----:B--2---:R-:W-:-:S11]  /*19a0*/  SHF.L.U64.HI R96, R8, 0x1, R0 ;  /* 0x0000000108607819 */ /* 0x004fd60000010200 */
.L_x_167:
[----:B------:R-:W-:-:S04]  /*19b0*/  SHF.L.U32 R0, R100, 0x1f, RZ ;  /* 0x0000001f64007819 */ /* 0x000fc800000006ff */
[----:B-1----:R-:W1:Y:S02]  /*19c0*/  SYNCS.PHASECHK.TRANS64.TRYWAIT P0, [UR43+-0x8], R0 ;  /* 0xfffff800ff0075a7 */ /* 0x002e64000800016b */
[----:B-1--4-:R-:W-:Y:S05]  /*19d0*/  @!P0 BRA `(.L_x_16) ;  /* 0x0000006400008947 */ /* 0x012fea0003800000 */
.L_x_222:
[----:B------:R-:W-:Y:S02]  /*19e0*/  ULDC UR4, c[0x0][0x28c] ;  /* 0x0000a30000047ab9 */ /* 0x000fe40000000800 */
[----:B------:R-:W-:-:S13]  /*19f0*/  ISETP.LT.AND P0, PT, RZ, UR4, PT ;  /* 0x00000004ff007c0c */ /* 0x000fda000bf01270 */
[----:B------:R-:W-:Y:S05]  /*1a00*/  @P0 BRA `(.L_x_17) ;  /* 0x0000000000400947 */ /* 0x000fea0003800000 */
[----:B-1----:R-:W-:Y:S01]  /*1a10*/  MOV R0, 0x0 ;  /* 0x0000000000007802 */ /* 0x002fe20000000f00 */
[----:B------:R-:W-:Y:S01]  /*1a20*/  ULDC.64 UR4, c[0x4][0x68] ;  /* 0x01001a0000047ab9 */ /* 0x000fe20000000a00 */
[----:B------:R-:W-:Y:S01]  /*1a30*/  ULDC.64 UR6, c[0x4][0x8] ;  /* 0x0100020000067ab9 */ /* 0x000fe20000000a00 */
[----:B------:R-:W-:Y:S01]  /*1a40*/  IMAD.U32 R4, RZ, RZ, UR4 ;  /* 0x00000004ff047e24 */ /* 0x000fe2000f8e00ff */
[----:B------:R1:W2:Y:S01]  /*1a50*/  LDC.64 R14, c[0x4][R0] ;  /* 0x01000000000e7b82 */ /* 0x0002a20000000a00 */
[----:B------:R-:W-:Y:S01]  /*1a60*/  IMAD.U32 R5, RZ, RZ, UR5 ;  /* 0x00000005ff057e24 */ /* 0x000fe2000f8e00ff */
[----:B------:R-:W-:Y:S01]  /*1a70*/  ULDC.64 UR4, c[0x4][0x70] ;  /* 0x01001c0000047ab9 */ /* 0x000fe20000000a00 */
[----:B0-----:R-:W-:Y:S02]  /*1a80*/  IMAD.U32 R10, RZ, RZ, UR6 ;  /* 0x00000006ff0a7e24 */ /* 0x001fe4000f8e00ff */
[----:B------:R-:W-:Y:S02]  /*1a90*/  IMAD.U32 R6, RZ, RZ, UR4 ;  /* 0x00000004ff067e24 */ /* 0x000fe4000f8e00ff */
[----:B------:R-:W-:-:S02]  /*1aa0*/  IMAD.U32 R7, RZ, RZ, UR5 ;  /* 0x00000005ff077e24 */ /* 0x000fc4000f8e00ff */
[----:B------:R-:W-:Y:S02]  /*1ab0*/  IMAD.U32 R11, RZ, RZ, UR7 ;  /* 0x00000007ff0b7e24 */ /* 0x000fe4000f8e00ff */
[----:B------:R-:W-:Y:S02]  /*1ac0*/  IMAD.MOV.U32 R8, RZ, RZ, 0x1e1 ;  /* 0x000001e1ff087424 */ /* 0x000fe400078e00ff */
[----:B------:R-:W-:Y:S02]  /*1ad0*/  IMAD.MOV.U32 R12, RZ, RZ, 0x1 ;  /* 0x00000001ff0c7424 */ /* 0x000fe400078e00ff */
[----:B-1----:R-:W-:-:S07]  /*1ae0*/  IMAD.MOV.U32 R13, RZ, RZ, RZ ;  /* 0x000000ffff0d7224 */ /* 0x002fce00078e00ff */
[----:B------:R-:W-:-:S07]  /*1af0*/  LEPC R20, `(.L_x_17) ;  /* 0x000000001014794e */ /* 0x000fce0000000000 */
[----:B--2--5:R-:W-:Y:S05]  /*1b00*/  CALL.ABS.NOINC R14 ;  /* 0x000000000e007343 */ /* 0x024fea0003c00000 */
.L_x_17:
[----:B-1----:R-:W-:-:S04]  /*1b10*/  LOP3.LUT R0, R23, 0x1, RZ, 0xfc, !PT ;  /* 0x0000000117007812 */ /* 0x002fc800078efcff */
[----:B------:R-:W-:-:S13]  /*1b20*/  ISETP.NE.AND P0, PT, R0, 0x3, PT ;  /* 0x000000030000780c */ /* 0x000fda0003f05270 */
[----:B------:R-:W-:Y:S05]  /*1b30*/  @!P0 BRA `(.L_x_18) ;  /* 0x0000000000048947 */ /* 0x000fea0003800000 */
[----:B------:R-:W-:Y:S01]  /*1b40*/  BPT.TRAP 0x1 ;  /* 0x000000040000795c */ /* 0x000fe20000300000 */
.L_x_18:
[----:B------:R-:W-:Y:S02]  /*1b50*/  IMAD.U32 R3, RZ, RZ, UR39 ;  /* 0x00000027ff037e24 */ /* 0x000fe4000f8e00ff */
[----:B------:R-:W-:-:S03]  /*1b60*/  IMAD.U32 R0, RZ, RZ, UR38 ;  /* 0x00000026ff007e24 */ /* 0x000fc6000f8e00ff */
[----:B------:R-:W-:Y:S02]  /*1b70*/  LEA R3, R3, UR41, 0x3 ;  /* 0x0000002903037c11 */ /* 0x000fe4000f8e18ff */
[----:B------:R-:W-:-:S04]  /*1b80*/  SHF.L.U32 R0, R0, 0x1f, RZ ;  /* 0x0000001f00007819 */ /* 0x000fc800000006ff */
[----:B------:R1:W2:Y:S01]  /*1b90*/  SYNCS.PHASECHK.TRANS64.TRYWAIT P1, [R3+URZ], R0 ;  /* 0x00000000030075a7 */ /* 0x0002a2000802017f */
[----:B------:R-:W-:Y:S05]  /*1ba0*/  @!P0 BRA `(.L_x_19) ;  /* 0x0000000000048947 */ /* 0x000fea0003800000 */
[----:B------:R-:W-:Y:S01]  /*1bb0*/  BPT.TRAP 0x1 ;  /* 0x000000040000795c */ /* 0x000fe20000300000 */
.L_x_19:
[----:B--2---:R-:W-:Y:S05]  /*1bc0*/  @P1 BRA `(.L_x_20) ;  /* 0x0000000000081947 */ /* 0x004fea0003800000 */
[----:B------:R-:W2:Y:S02]  /*1bd0*/  SYNCS.PHASECHK.TRANS64.TRYWAIT P1, [R3+URZ], R0 ;  /* 0x00000000030075a7 */ /* 0x000ea4000802017f */
[----:B--2---:R-:W-:Y:S05]  /*1be0*/  @!P1 BRA `(.L_x_21) ;  /* 0x0000006000949947 */ /* 0x004fea0003800000 */
.L_x_20:
[----:B------:R-:W-:Y:S05]  /*1bf0*/  WARPSYNC.ALL ;  /* 0x0000000000007948 */ /* 0x000fea0003800000 */
[----:B------:R-:W-:Y:S01]  /*1c00*/  ULEA UR4, UR39, UR45, 0x7 ;  /* 0x0000002d27047291 */ /* 0x000fe2000f8e383f */
[----:B------:R-:W-:Y:S01]  /*1c10*/  WARPGROUP.ARRIVE ;  /* 0x00000000000079c5 */ /* 0x000fe20000000000 */
[----:B------:R-:W-:Y:S01]  /*1c20*/  ULEA UR6, UR39, UR46, 0x8 ;  /* 0x0000002e27067291 */ /* 0x000fe2000f8e403f */
[----:B-12---:R-:W-:Y:S01]  /*1c30*/  IMAD.U32 R0, RZ, RZ, UR42 ;  /* 0x0000002aff007e24 */ /* 0x006fe2000f8e00ff */
[----:B------:R-:W-:Y:S01]  /*1c40*/  UMOV UR5, 0xc0000010 ;  /* 0xc000001000057882 */ /* 0x000fe20000000000 */
[----:B------:R-:W-:-:S03]  /*1c50*/  UMOV UR7, 0xc0000010 ;  /* 0xc000001000077882 */ /* 0x000fc60000000000 */
[----:B------:R-:W-:-:S03]  /*1c60*/  ISETP.GE.AND P1, PT, R0, 0x1, PT ;  /* 0x000000010000780c */ /* 0x000fc60003f26270 */
[----:B------:R-:W-:Y:S03]  /*1c70*/  IGMMA.64x128x32.S8.S8 R24, gdesc[UR4], RZ, !UPT, gsb0 ;  /* 0x03600000041879f1 */ /* 0x000fe6000c0410ff */
[----:B------:R-:W-:-:S07]  /*1c80*/  WARPGROUP.DEPBAR.LE gsb0, 0x0 ;  /* 0x00008000000079c5 */ /* 0x000fce0000010000 */
[----:B------:R-:W-:Y:S05]  /*1c90*/  @!P1 BRA `(.L_x_22) ;  /* 0x0000000000b49947 */ /* 0x000fea0003800000 */
[----:B------:R-:W-:Y:S01]  /*1ca0*/  UIADD3 UR4, UR39, 0x1, URZ ;  /* 0x0000000127047890 */ /* 0x000fe2000fffe03f */
[----:B------:R-:W-:Y:S01]  /*1cb0*/  IMAD.U32 R0, RZ, RZ, UR42 ;  /* 0x0000002aff007e24 */ /* 0x000fe2000f8e00ff */
[----:B------:R-:W-:Y:S02]  /*1cc0*/  UMOV UR9, UR39 ;  /* 0x0000002700097c82 */ /* 0x000fe40008000000 */
[----:B------:R-:W-:-:S04]  /*1cd0*/  UISETP.NE.AND UP0, UPT, UR4, 0x25, UPT ;  /* 0x000000250400788c */ /* 0x000fc8000bf05270 */
[----:B------:R-:W-:Y:S02]  /*1ce0*/  USEL UR5, URZ, 0x1, UP0 ;  /* 0x000000013f057887 */ /* 0x000fe40008000000 */
[----:B------:R-:W-:Y:S02]  /*1cf0*/  USEL UR8, UR4, URZ, UP0 ;  /* 0x0000003f04087287 */ /* 0x000fe40008000000 */
[----:B------:R-:W-:-:S06]  /*1d00*/  ULOP3.LUT UR5, UR38, UR5, URZ, 0x3c, !UPT ;  /* 0x0000000526057292 */ /* 0x000fcc000f8e3c3f */
[----:B------:R-:W-:-:S07]  /*1d10*/  IMAD.U32 R5, RZ, RZ, UR5 ;  /* 0x00000005ff057e24 */ /* 0x000fce000f8e00ff */
.L_x_29:
[----:B-12---:R-:W-:Y:S05]  /*1d20*/  @!P0 BRA `(.L_x_23) ;  /* 0x0000000000048947 */ /* 0x006fea0003800000 */
[----:B------:R-:W-:Y:S01]  /*1d30*/  BPT.TRAP 0x1 ;  /* 0x000000040000795c */ /* 0x000fe20000300000 */
.L_x_23:
[----:B------:R-:W-:Y:S01]  /*1d40*/  ULEA UR4, UR8, UR41, 0x3 ;  /* 0x0000002908047291 */ /* 0x000fe2000f8e183f */
[----:B------:R-:W-:-:S08]  /*1d50*/  SHF.L.U32 R3, R5, 0x1f, RZ ;  /* 0x0000001f05037819 */ /* 0x000fd000000006ff */
[----:B------:R1:W2:Y:S01]  /*1d60*/  SYNCS.PHASECHK.TRANS64.TRYWAIT P1, [UR4], R3 ;  /* 0x00000003ff0075a7 */ /* 0x0002a20008020144 */
[----:B------:R-:W-:Y:S05]  /*1d70*/  @!P0 BRA `(.L_x_24) ;  /* 0x0000000000048947 */ /* 0x000fea0003800000 */
[----:B------:R-:W-:Y:S01]  /*1d80*/  BPT.TRAP 0x1 ;  /* 0x000000040000795c */ /* 0x000fe20000300000 */
.L_x_24:
[----:B--2---:R-:W-:Y:S05]  /*1d90*/  @P1 BRA `(.L_x_25) ;  /* 0x0000000000081947 */ /* 0x004fea0003800000 */
[----:B------:R-:W2:Y:S02]  /*1da0*/  SYNCS.PHASECHK.TRANS64.TRYWAIT P1, [UR4], R3 ;  /* 0x00000003ff0075a7 */ /* 0x000ea40008020144 */
[----:B--2---:R-:W-:Y:S05]  /*1db0*/  @!P1 BRA `(.L_x_26) ;  /* 0x0000006000349947 */ /* 0x004fea0003800000 */
.L_x_25:
[----:B------:R-:W-:Y:S01]  /*1dc0*/  ULEA UR4, UR8, UR45, 0x7 ;  /* 0x0000002d08047291 */ /* 0x000fe2000f8e383f */
[----:B------:R-:W-:Y:S01]  /*1dd0*/  WARPGROUP.ARRIVE ;  /* 0x00000000000079c5 */ /* 0x000fe20000000000 */
[----:B------:R-:W-:Y:S01]  /*1de0*/  ULEA UR6, UR8, UR46, 0x8 ;  /* 0x0000002e08067291 */ /* 0x000fe2000f8e403f */
[----:B------:R-:W-:Y:S01]  /*1df0*/  UMOV UR5, 0xc0000010 ;  /* 0xc000001000057882 */ /* 0x000fe20000000000 */
[----:B------:R-:W-:-:S07]  /*1e00*/  UMOV UR7, 0xc0000010 ;  /* 0xc000001000077882 */ /* 0x000fce0000000000 */
[----:B------:R-:W-:Y:S03]  /*1e10*/  IGMMA.64x128x32.S8.S8 R24, gdesc[UR4], R24, gsb0 ;  /* 0x03600000041879f1 */ /* 0x000fe60008041018 */
[----:B------:R-:W-:Y:S02]  /*1e20*/  WARPGROUP.DEPBAR.LE gsb0, 0x0 ;  /* 0x00008000000079c5 */ /* 0x000fe40000010000 */
[----:B------:R-:W-:Y:S05]  /*1e30*/  @!P0 BRA `(.L_x_27) ;  /* 0x0000000000048947 */ /* 0x000fea0003800000 */
[----:B------:R-:W-:Y:S01]  /*1e40*/  BPT.TRAP 0x1 ;  /* 0x000000040000795c */ /* 0x000fe20000300000 */
.L_x_27:
[----:B------:R-:W-:Y:S01]  /*1e50*/  ULEA UR4, UR9, UR41, 0x3 ;  /* 0x0000002909047291 */ /* 0x000fe2000f8e183f */
[----:B------:R-:W-:-:S03]  /*1e60*/  ISETP.GT.U32.AND P1, PT, R23, 0x1, PT ;  /* 0x000000011700780c */ /* 0x000fc60003f24070 */
[----:B------:R-:W-:-:S04]  /*1e70*/  UIADD3 UR4, UR4, 0x128, URZ ;  /* 0x0000012804047890 */ /* 0x000fc8000fffe03f */
[----:B------:R-:W-:-:S09]  /*1e80*/  UPRMT UR4, URZ, 0x654, UR4 ;  /* 0x000006543f047896 */ /* 0x000fd20008000004 */
[----:B------:R-:W-:Y:S01]  /*1e90*/  SYNCS.ARRIVE.TRANS64.RED.A1T0 RZ, [UR4], RZ ;  /* 0x000000ffffff79a7 */ /* 0x000fe20008100404 */
[----:B------:R-:W-:Y:S05]  /*1ea0*/  @P1 BRA `(.L_x_28) ;  /* 0x0000000000041947 */ /* 0x000fea0003800000 */
[----:B------:R-:W-:Y:S01]  /*1eb0*/  BPT.TRAP 0x1 ;  /* 0x000000040000795c */ /* 0x000fe20000300000 */
.L_x_28:
[----:B------:R-:W-:Y:S01]  /*1ec0*/  UIADD3 UR8, UR8, 0x1, URZ ;  /* 0x0000000108087890 */ /* 0x000fe2000fffe03f */
[C---:B------:R-:W-:Y:S01]  /*1ed0*/  ISETP.GT.AND P1, PT, R0.reuse, 0x1, PT ;  /* 0x000000010000780c */ /* 0x040fe20003f24270 */
[----:B------:R-:W-:Y:S01]  /*1ee0*/  UIADD3 UR9, UR9, 0x1, URZ ;  /* 0x0000000109097890 */ /* 0x000fe2000fffe03f */
[----:B------:R-:W-:Y:S01]  /*1ef0*/  VIADD R0, R0, 0xffffffff ;  /* 0xffffffff00007836 */ /* 0x000fe20000000000 */
[----:B------:R-:W-:Y:S02]  /*1f00*/  UISETP.NE.AND UP0, UPT, UR8, 0x25, UPT ;  /* 0x000000250800788c */ /* 0x000fe4000bf05270 */
[----:B------:R-:W-:Y:S02]  /*1f10*/  UISETP.NE.AND UP1, UPT, UR9, 0x25, UPT ;  /* 0x000000250900788c */ /* 0x000fe4000bf25270 */
[----:B------:R-:W-:Y:S02]  /*1f20*/  USEL UR4, URZ, 0x1, UP0 ;  /* 0x000000013f047887 */ /* 0x000fe40008000000 */
[----:B------:R-:W-:-:S02]  /*1f30*/  USEL UR8, UR8, URZ, UP0 ;  /* 0x0000003f08087287 */ /* 0x000fc40008000000 */
[----:B------:R-:W-:Y:S02]  /*1f40*/  USEL UR9, UR9, URZ, UP1 ;  /* 0x0000003f09097287 */ /* 0x000fe40008800000 */
[----:B------:R-:W-:Y:S01]  /*1f50*/  LOP3.LUT R5, R5, UR4, RZ, 0x3c, !PT ;  /* 0x0000000405057c12 */ /* 0x000fe2000f8e3cff */
[----:B------:R-:W-:Y:S09]  /*1f60*/  @P1 BRA `(.L_x_29) ;  /* 0xfffffffc006c1947 */ /* 0x000ff2000383ffff */
.L_x_22:
[----:B------:R-:W3:Y:S01]  /*1f70*/  LDC R0, c[0x0][0x28c] ;  /* 0x0000a300ff007b82 */ /* 0x000ee20000000800 */
[----:B-12---:R-:W-:-:S04]  /*1f80*/  IMAD.U32 R3, RZ, RZ, UR49 ;  /* 0x00000031ff037e24 */ /* 0x006fc8000f8e00ff */
[----:B------:R1:W-:Y:S01]  /*1f90*/  SYNCS.ARRIVE.TRANS64.A1T0 RZ, [R3+UR47], RZ ;  /* 0x000000ff03ff79a7 */ /* 0x0003e2000810002f */
[----:B---3--:R-:W-:-:S13]  /*1fa0*/  ISETP.GE.AND P1, PT, R0, 0x1, PT ;  /* 0x000000010000780c */ /* 0x008fda0003f26270 */
[----:B-1----:R-:W-:Y:S05]  /*1fb0*/  @!P1 BRA `(.L_x_30) ;  /* 0x00000000003c9947 */ /* 0x002fea0003800000 */
[----:B------:R-:W-:Y:S05]  /*1fc0*/  @!P0 BRA `(.L_x_31) ;  /* 0x0000000000048947 */ /* 0x000fea0003800000 */
[----:B------:R-:W-:Y:S01]  /*1fd0*/  BPT.TRAP 0x1 ;  /* 0x000000040000795c */ /* 0x000fe20000300000 */
.L_x_31:
[----:B------:R-:W-:Y:S01]  /*1fe0*/  UIADD3 UR6, UR39, UR42, URZ ;  /* 0x0000002a27067290 */ /* 0x000fe2000fffe03f */
[----:B------:R-:W-:-:S03]  /*1ff0*/  ISETP.GT.U32.AND P0, PT, R23, 0x1, PT ;  /* 0x000000011700780c */ /* 0x000fc60003f04070 */
[----:B------:R-:W-:-:S04]  /*2000*/  UIMAD.WIDE.U32 UR4, UR6, -0x45306eb3, URZ ;  /* 0xbacf914d060478a5 */ /* 0x000fc8000f8e003f */
[----:B------:R-:W-:-:S04]  /*2010*/  UIADD3 UR4, UR6, -UR5, URZ ;  /* 0x8000000506047290 */ /* 0x000fc8000fffe03f */
[----:B------:R-:W-:-:S04]  /*2020*/  ULEA.HI UR4, UR4, UR5, URZ, 0x1f ;  /* 0x0000000504047291 */ /* 0x000fc8000f8ff83f */
[----:B------:R-:W-:-:S04]  /*2030*/  USHF.R.U32.HI UR4, URZ, 0x5, UR4 ;  /* 0x000000053f047899 */ /* 0x000fc80008011604 */
[----:B------:R-:W-:-:S04]  /*2040*/  UIMAD UR4, UR4, -0x25, UR6 ;  /* 0xffffffdb040478a4 */ /* 0x000fc8000f8e0206 */
[----:B------:R-:W-:-:S04]  /*2050*/  ULEA UR4, UR4, UR41, 0x3 ;  /* 0x0000002904047291 */ /* 0x000fc8000f8e183f */
[----:B------:R-:W-:-:S04]  /*2060*/  UIADD3 UR4, UR4, 0x128, URZ ;  /* 0x0000012804047890 */ /* 0x000fc8000fffe03f */
[----:B------:R-:W-:-:S09]  /*2070*/  UPRMT UR4, URZ, 0x654, UR4 ;  /* 0x000006543f047896 */ /* 0x000fd20008000004 */
[----:B------:R-:W-:Y:S01]  /*2080*/  SYNCS.ARRIVE.TRANS64.RED.A1T0 RZ, [UR4], RZ ;  /* 0x000000ffffff79a7 */ /* 0x000fe20008100404 */
[----:B------:R-:W-:Y:S05]  /*2090*/  @P0 BRA `(.L_x_30) ;  /* 0x0000000000040947 */ /* 0x000fea0003800000 */
[----:B------:R-:W-:Y:S01]  /*20a0*/  BPT.TRAP 0x1 ;  /* 0x000000040000795c */ /* 0x000fe20000300000 */
.L_x_30:
[----:B------:R-:W-:Y:S01]  /*20b0*/  SHF.L.U32 R0, R100, 0x1f, RZ ;  /* 0x0000001f64007819 */ /* 0x000fe200000006ff */
[----:B------:R-:W-:Y:S01]  /*20c0*/  UIADD3 UR39, UR39, UR48, URZ ;  /* 0x0000003027277290 */ /* 0x000fe2000fffe03f */
[----:B------:R-:W-:Y:S01]  /*20d0*/  IMAD.SHL.U32 R13, R19, 0x80, RZ ;  /* 0x00000080130d7824 */ /* 0x000fe200078e00ff */
[----:B------:R-:W-:Y:S01]  /*20e0*/  UISETP.GE.U32.AND UP1, UPT, UR48, 0x25, UPT ;  /* 0x000000253000788c */ /* 0x000fe2000bf26070 */
[----:B------:R-:W1:Y:S01]  /*20f0*/  SYNCS.PHASECHK.TRANS64.TRYWAIT P0, [UR43+0x8], R0 ;  /* 0x00000800ff0075a7 */ /* 0x000e62000800016b */
[----:B------:R-:W-:Y:S01]  /*2100*/  UISETP.GT.U32.AND UP0, UPT, UR39, 0x24, UPT ;  /* 0x000000242700788c */ /* 0x000fe2000bf04070 */
[----:B0-----:R-:W-:Y:S01]  /*2110*/  SHF.R.S32.HI R11, RZ, 0x1f, R18 ;  /* 0x0000001fff0b7819 */ /* 0x001fe20000011412 */
[----:B------:R-:W-:Y:S02]  /*2120*/  UIMAD.WIDE.U32 UR4, UR39, -0x45306eb3, URZ ;  /* 0xbacf914d270478a5 */ /* 0x000fe4000f8e003f */
[----:B------:R-:W-:Y:S02]  /*2130*/  UISETP.LT.U32.AND UP0, UPT, UR48, 0x25, UP0 ;  /* 0x000000253000788c */ /* 0x000fe40008701070 */
[----:B------:R-:W-:-:S02]  /*2140*/  UIADD3 UR4, UR39, -UR5, URZ ;  /* 0x8000000527047290 */ /* 0x000fc4000fffe03f */
[----:B------:R-:W-:Y:S02]  /*2150*/  USEL UR6, URZ, 0x1, !UP0 ;  /* 0x000000013f067887 */ /* 0x000fe4000c000000 */
[----:B------:R-:W-:Y:S02]  /*2160*/  ULEA.HI UR4, UR4, UR5, URZ, 0x1f ;  /* 0x0000000504047291 */ /* 0x000fe4000f8ff83f */
[----:B------:R-:W-:Y:S02]  /*2170*/  ULOP3.LUT UR38, UR38, UR6, URZ, 0x3c, !UPT ;  /* 0x0000000626267292 */ /* 0x000fe4000f8e3c3f */
[----:B------:R-:W-:-:S04]  /*2180*/  USHF.R.U32.HI UR4, URZ, 0x5, UR4 ;  /* 0x000000053f047899 */ /* 0x000fc80008011604 */
[----:B------:R-:W-:Y:S02]  /*2190*/  @UP1 ULOP3.LUT UR38, UR38, 0x1, UR4, 0x78, !UPT ;  /* 0x0000000126261892 */ /* 0x000fe4000f8e7804 */
[----:B------:R-:W-:Y:S01]  /*21a0*/  UIMAD UR39, UR4, -0x25, UR39 ;  /* 0xffffffdb042778a4 */ /* 0x000fe2000f8e0227 */
[----:B-1----:R-:W-:Y:S11]  /*21b0*/  @!P0 BRA `(.L_x_32) ;  /* 0x0000005c004c8947 */ /* 0x002ff60003800000 */
.L_x_223:
[----:B0-----:R-:W-:Y:S01]  /*21c0*/  IMAD.SHL.U32 R3, R22, 0x40, RZ ;  /* 0x0000004016037824 */ /* 0x001fe200078e00ff */
[----:B------:R-:W-:Y:S01]  /*21d0*/  ULDC UR6, c[0x0][0x284] ;  /* 0x0000a10000067ab9 */ /* 0x000fe20000000800 */
[----:B------:R-:W-:Y:S01]  /*21e0*/  ULDC.64 UR4, c[0x0][0x5d0] ;  /* 0x0001740000047ab9 */ /* 0x000fe20000000a00 */
[----:B------:R-:W-:Y:S01]  /*21f0*/  SHF.R.S32.HI R10, RZ, 0x1f, R13 ;  /* 0x0000001fff0a7819 */ /* 0x000fe2000001140d */
[----:B------:R-:W-:Y:S01]  /*2200*/  IMAD R7, R11, UR4, RZ ;  /* 0x000000040b077c24 */ /* 0x000fe2000f8e02ff */
[----:B------:R-:W-:Y:S01]  /*2210*/  ISETP.GE.AND P0, PT, R3, UR6, PT ;  /* 0x0000000603007c0c */ /* 0x000fe2000bf06270 */
[C---:B------:R-:W-:Y:S01]  /*2220*/  IMAD.WIDE.U32 R4, R18.reuse, UR4, R92 ;  /* 0x0000000412047c25 */ /* 0x040fe2000f8e005c */
[----:B------:R-:W-:Y:S02]  /*2230*/  ULDC UR4, c[0x0][0x288] ;  /* 0x0000a20000047ab9 */ /* 0x000fe40000000800 */
[C---:B------:R-:W-:Y:S01]  /*2240*/  ISETP.GE.OR P0, PT, R13.reuse, UR4, P0 ;  /* 0x000000040d007c0c */ /* 0x040fe20008706670 */
[----:B------:R-:W-:Y:S01]  /*2250*/  IMAD R7, R18, UR5, R7 ;  /* 0x0000000512077c24 */ /* 0x000fe2000f8e0207 */
[----:B------:R-:W-:-:S04]  /*2260*/  IADD3 R4, P1, R13, R4, RZ ;  /* 0x000000040d047210 */ /* 0x000fc80007f3e0ff */
[----:B------:R-:W-:-:S07]  /*2270*/  IADD3.X R5, R10, R5, R7, P1, !PT ;  /* 0x000000050a057210 */ /* 0x000fce0000ffe407 */
[----:B------:R-:W-:Y:S05]  /*2280*/  @P0 BRA `(.L_x_33) ;  /* 0x0000003000ac0947 */ /* 0x000fea0003800000 */
[----:B------:R-:W0:Y:S01]  /*2290*/  LDC.64 R8, c[0x0][0x5c8] ;  /* 0x00017200ff087b82 */ /* 0x000e220000000a00 */
[----:B------:R-:W-:Y:S01]  /*22a0*/  IMAD.WIDE R14, R22, 0x40, R90 ;  /* 0x00000040160e7825 */ /* 0x000fe200078e025a */
[----:B------:R-:W-:Y:S01]  /*22b0*/  ULDC.64 UR4, c[0x0][0x5c0] ;  /* 0x0001700000047ab9 */ /* 0x000fe20000000a00 */
[----:B------:R-:W-:Y:S02]  /*22c0*/  BSSY B0, `(.L_x_33) ;  /* 0x0000327000007945 */ /* 0x000fe40003800000 */
[----:B------:R-:W-:Y:S02]  /*22d0*/  IMAD.IADD R20, R98, 0x1, -R3 ;  /* 0x0000000162147824 */ /* 0x000fe400078e0a03 */
[----:B------:R-:W-:Y:S02]  /*22e0*/  IMAD.IADD R19, R95, 0x1, -R13 ;  /* 0x000000015f137824 */ /* 0x000fe400078e0a0d */
[-C--:B0-----:R-:W-:Y:S02]  /*22f0*/  IMAD R0, R15, R8.reuse, RZ ;  /* 0x000000080f007224 */ /* 0x081fe400078e02ff */
[----:B------:R-:W-:-:S04]  /*2300*/  IMAD.WIDE.U32 R4, R14, R8, R4 ;  /* 0x000000080e047225 */ /* 0x000fc800078e0004 */
[----:B------:R-:W-:Y:S01]  /*2310*/  IMAD R7, R14, R9, R0 ;  /* 0x000000090e077224 */ /* 0x000fe200078e0200 */
[----:B------:R-:W-:-:S03]  /*2320*/  IADD3 R4, P0, R4, UR4, RZ ;  /* 0x0000000404047c10 */ /* 0x000fc6000ff1e0ff */
[----:B------:R-:W-:Y:S01]  /*2330*/  IMAD.IADD R7, R5, 0x1, R7 ;  /* 0x0000000105077824 */ /* 0x000fe200078e0207 */
[----:B------:R-:W-:-:S04]  /*2340*/  LEA R6, P1, R8, R4, 0x3 ;  /* 0x0000000408067211 */ /* 0x000fc800078218ff */
[----:B------:R-:W-:Y:S02]  /*2350*/  IADD3.X R5, R7, UR5, RZ, P0, !PT ;  /* 0x0000000507057c10 */ /* 0x000fe400087fe4ff */
[----:B-----5:R-:W-:Y:S02]  /*2360*/  ISETP.NE.AND P0, PT, R89, RZ, PT ;  /* 0x000000ff5900720c */ /* 0x020fe40003f05270 */
[----:B------:R-:W-:-:S11]  /*2370*/  LEA.HI.X R7, R8, R5, R9, 0x3, P1 ;  /* 0x0000000508077211 */ /* 0x000fd600008f1c09 */
[----:B------:R-:W-:Y:S05]  /*2380*/  @!P0 BRA `(.L_x_34) ;  /* 0x0000002400608947 */ /* 0x000fea0003800000 */
[----:B------:R-:W0:Y:S01]  /*2390*/  LDC.64 R102, c[0x0][0x5b0] ;  /* 0x00016c00ff667b82 */ /* 0x000e220000000a00 */
[----:B------:R-:W-:Y:S01]  /*23a0*/  ULDC.64 UR4, c[0x0][0x5b8] ;  /* 0x00016e0000047ab9 */ /* 0x000fe20000000a00 */
[----:B------:R-:W-:Y:S01]  /*23b0*/  ISETP.GE.AND P1, PT, R20, 0x1, PT ;  /* 0x000000011400780c */ /* 0x000fe20003f26270 */
[C---:B------:R-:W-:Y:S01]  /*23c0*/  IMAD.WIDE.U32 R8, R18.reuse, UR4, R92 ;  /* 0x0000000412087c25 */ /* 0x040fe2000f8e005c */
[----:B------:R-:W-:Y:S02]  /*23d0*/  BSSY B1, `(.L_x_35) ;  /* 0x000000e000017945 */ /* 0x000fe40003800000 */
[----:B------:R-:W-:Y:S01]  /*23e0*/  ISETP.LT.OR P5, PT, R19, 0x1, !P1 ;  /* 0x000000011300780c */ /* 0x000fe20004fa1670 */
[----:B------:R-:W-:Y:S01]  /*23f0*/  IMAD R3, R11, UR4, RZ ;  /* 0x000000040b037c24 */ /* 0x000fe2000f8e02ff */
[----:B------:R-:W1:Y:S01]  /*2400*/  LDC.64 R104, c[0x0][0x5a8] ;  /* 0x00016a00ff687b82 */ /* 0x000e620000000a00 */
[----:B------:R-:W-:Y:S02]  /*2410*/  IADD3 R12, P0, R13, R8, RZ ;  /* 0x000000080d0c7210 */ /* 0x000fe40007f1e0ff */
[----:B------:R-:W-:-:S05]  /*2420*/  IMAD R3, R18, UR5, R3 ;  /* 0x0000000512037c24 */ /* 0x000fca000f8e0203 */
[----:B------:R-:W-:Y:S01]  /*2430*/  IADD3.X R13, R10, R9, R3, P0, !PT ;  /* 0x000000090a0d7210 */ /* 0x000fe200007fe403 */
[-C--:B0-----:R-:W-:Y:S02]  /*2440*/  IMAD R0, R15, R102.reuse, RZ ;  /* 0x000000660f007224 */ /* 0x081fe400078e02ff */
[----:B------:R-:W-:-:S04]  /*2450*/  IMAD.WIDE.U32 R8, R14, R102, R12 ;  /* 0x000000660e087225 */ /* 0x000fc800078e000c */
[----:B------:R-:W-:Y:S01]  /*2460*/  IMAD R21, R14, R103, R0 ;  /* 0x000000670e157224 */ /* 0x000fe200078e0200 */
[----:B-1----:R-:W-:-:S04]  /*2470*/  IADD3 R8, P0, R8, R104, RZ ;  /* 0x0000006808087210 */ /* 0x002fc80007f1e0ff */
[----:B------:R-:W-:Y:S01]  /*2480*/  IADD3.X R9, R105, R9, R21, P0, !PT ;  /* 0x0000000969097210 */ /* 0x000fe200007fe415 */
[----:B------:R-:W-:Y:S08]  /*2490*/  @P5 BRA `(.L_x_36) ;  /* 0x0000000000045947 */ /* 0x000ff00003800000 */
[----:B------:R0:W5:Y:S02]  /*24a0*/  LDG.E.U8 R99, desc[UR36][R8.64] ;  /* 0x0000002408637981 */ /* 0x000164000c1e1100 */
.L_x_36:
[----:B------:R-:W-:Y:S05]  /*24b0*/  BSYNC B1 ;  /* 0x0000000000017941 */ /* 0x000fea0003800000 */
.L_x_35:
[----:B-----5:R-:W-:Y:S01]  /*24c0*/  LOP3.LUT R0, R99, 0xffff, RZ, 0xc0, !PT ;  /* 0x0000ffff63007812 */ /* 0x020fe200078ec0ff */
[----:B------:R-:W-:Y:S01]  /*24d0*/  IMAD.SHL.U32 R10, R102, 0x8, RZ ;  /* 0x00000008660a7824 */ /* 0x000fe200078e00ff */
[----:B------:R-:W-:Y:S01]  /*24e0*/  ISETP.LT.OR P2, PT, R19, 0x2, !P1 ;  /* 0x000000021300780c */ /* 0x000fe20004f41670 */
[----:B------:R-:W-:Y:S01]  /*24f0*/  BSSY B1, `(.L_x_37) ;  /* 0x000000e000017945 */ /* 0x000fe20003800000 */
[----:B------:R-:W-:Y:S02]  /*2500*/  PRMT R0, R0, 0x8880, RZ ;  /* 0x0000888000007816 */ /* 0x000fe400000000ff */
[----:B------:R-:W-:Y:S02]  /*2510*/  SHF.L.U64.HI R11, R102, 0x3, R103 ;  /* 0x00000003660b7819 */ /* 0x000fe40000010267 */
[----:B------:R-:W-:Y:S01]  /*2520*/  ISETP.GE.AND P0, PT, R20, 0x9, PT ;  /* 0x000000091400780c */ /* 0x000fe20003f06270 */
[----:B------:R-:W-:Y:S02]  /*2530*/  IMAD R3, R0, R89, RZ ;  /* 0x0000005900037224 */ /* 0x000fe400078e02ff */
[----:B------:R-:W-:-:S04]  /*2540*/  IMAD.WIDE.U32 R10, R14, R102, R10 ;  /* 0x000000660e0a7225 */ /* 0x000fc800078e000a */
[----:B------:R-:W-:Y:S01]  /*2550*/  @!P5 IMAD R15, R24, R88, R3 ;  /* 0x00000058180fd224 */ /* 0x000fe200078e0203 */
[----:B------:R-:W-:Y:S01]  /*2560*/  IADD3 R10, P3, P4, R12, R104, R10 ;  /* 0x000000680c0a7210 */ /* 0x000fe20007c7e00a */
[----:B------:R-:W-:-:S03]  /*2570*/  IMAD.IADD R14, R21, 0x1, R11 ;  /* 0x00000001150e7824 */ /* 0x000fc600078e020b */
[----:B------:R1:W-:Y:S01]  /*2580*/  @!P5 STG.E.U8 desc[UR36][R4.64], R15 ;  /* 0x0000000f0400d986 */ /* 0x0003e2000c101124 */
[----:B------:R-:W-:Y:S08]  /*2590*/  @P2 BRA `(.L_x_38) ;  /* 0x00000000000c2947 */ /* 0x000ff00003800000 */
[----:B------:R-:W2:Y:S02]  /*25a0*/  LDG.E.U8 R99, desc[UR36][R8.64+0x1] ;  /* 0x0000012408637981 */ /* 0x000ea4000c1e1100 */
[----:B--2---:R-:W-:-:S05]  /*25b0*/  PRMT R0, R99, 0x8880, RZ ;  /* 0x0000888063007816 */ /* 0x004fca00000000ff */
[----:B------:R-:W-:-:S07]  /*25c0*/  IMAD R3, R0, R89, RZ ;  /* 0x0000005900037224 */ /* 0x000fce00078e02ff */
.L_x_38:
[----:B------:R-:W-:Y:S05]  /*25d0*/  BSYNC B1 ;  /* 0x0000000000017941 */ /* 0x000fea0003800000 */
.L_x_37:
[----:B------:R-:W-:Y:S01]  /*25e0*/  ISETP.LT.OR P5, PT, R19, 0x1, !P0 ;  /* 0x000000011300780c */ /* 0x000fe200047a1670 */
[----:B------:R-:W-:Y:S01]  /*25f0*/  @!P2 IMAD R25, R25, R88, R3 ;  /* 0x000000581919a224 */ /* 0x000fe200078e0203 */
[----:B------:R-:W-:Y:S01]  /*2600*/  BSSY B1, `(.L_x_39) ;  /* 0x000000a000017945 */ /* 0x000fe20003800000 */
[----:B------:R-:W-:Y:S02]  /*2610*/  IADD3.X R11, R13, R105, R14, P3, P4 ;  /* 0x000000690d0b7210 */ /* 0x000fe40001fe840e */
[C---:B------:R-:W-:Y:S01]  /*2620*/  ISETP.LT.OR P3, PT, R19.reuse, 0x2, !P0 ;  /* 0x000000021300780c */ /* 0x040fe20004761670 */
[----:B------:R2:W-:Y:S01]  /*2630*/  @!P2 STG.E.U8 desc[UR36][R4.64+0x1], R25 ;  /* 0x000001190400a986 */ /* 0x0005e2000c101124 */
[C---:B------:R-:W-:Y:S02]  /*2640*/  ISETP.LT.OR P4, PT, R19.reuse, 0x9, !P1 ;  /* 0x000000091300780c */ /* 0x040fe40004f81670 */
[----:B------:R-:W-:-:S04]  /*2650*/  ISETP.LT.OR P2, PT, R19, 0xa, !P1 ;  /* 0x0000000a1300780c */ /* 0x000fc80004f41670 */
[----:B------:R-:W-:Y:S09]  /*2660*/  @P5 BRA `(.L_x_40) ;  /* 0x00000000000c5947 */ /* 0x000ff20003800000 */
[----:B------:R-:W3:Y:S02]  /*2670*/  LDG.E.U8 R99, desc[UR36][R10.64] ;  /* 0x000000240a637981 */ /* 0x000ee4000c1e1100 */
[----:B---3--:R-:W-:-:S05]  /*2680*/  PRMT R0, R99, 0x8880, RZ ;  /* 0x0000888063007816 */ /* 0x008fca00000000ff */
[----:B------:R-:W-:-:S07]  /*2690*/  IMAD R3, R0, R89, RZ ;  /* 0x0000005900037224 */ /* 0x000fce00078e02ff */
.L_x_40:
[----:B------:R-:W-:Y:S05]  /*26a0*/  BSYNC B1 ;  /* 0x0000000000017941 */ /* 0x000fea0003800000 */
.L_x_39:
[----:B------:R-:W-:Y:S01]  /*26b0*/  @!P5 IMAD R13, R26, R88, R3 ;  /* 0x000000581a0dd224 */ /* 0x000fe200078e0203 */
[----:B------:R-:W-:Y:S04]  /*26c0*/  BSSY B1, `(.L_x_41) ;  /* 0x0000006000017945 */ /* 0x000fe80003800000 */
[----:B------:R3:W-:Y:S01]  /*26d0*/  @!P5 STG.E.U8 desc[UR36][R6.64], R13 ;  /* 0x0000000d0600d986 */ /* 0x0007e2000c101124 */
[----:B------:R-:W-:Y:S05]  /*26e0*/  @P3 BRA `(.L_x_42) ;  /* 0x00000000000c3947 */ /* 0x000fea0003800000 */
[----:B------:R-:W4:Y:S02]  /*26f0*/  LDG.E.U8 R99, desc[UR36][R10.64+0x1] ;  /* 0x000001240a637981 */ /* 0x000f24000c1e1100 */
[----:B----4-:R-:W-:-:S05]  /*2700*/  PRMT R0, R99, 0x8880, RZ ;  /* 0x0000888063007816 */ /* 0x010fca00000000ff */
[----:B------:R-:W-:-:S07]  /*2710*/  IMAD R3, R0, R89, RZ ;  /* 0x0000005900037224 */ /* 0x000fce00078e02ff */
.L_x_42:
[----:B------:R-:W-:Y:S05]  /*2720*/  BSYNC B1 ;  /* 0x0000000000017941 */ /* 0x000fea0003800000 */
.L_x_41:
[----:B------:R-:W-:Y:S01]  /*2730*/  @!P3 IMAD R27, R27, R88, R3 ;  /* 0x000000581b1bb224 */ /* 0x000fe200078e0203 */
[----:B------:R-:W-:Y:S04]  /*2740*/  BSSY B1, `(.L_x_43) ;  /* 0x0000006000017945 */ /* 0x000fe80003800000 */
[----:B------:R4:W-:Y:S01]  /*2750*/  @!P3 STG.E.U8 desc[UR36][R6.64+0x1], R27 ;  /* 0x0000011b0600b986 */ /* 0x0009e2000c101124 */
[----:B------:R-:W-:Y:S05]  /*2760*/  @P4 BRA `(.L_x_44) ;  /* 0x00000000000c4947 */ /* 0x000fea0003800000 */
[----:B------:R-:W5:Y:S02]  /*2770*/  LDG.E.U8 R99, desc[UR36][R8.64+0x8] ;  /* 0x0000082408637981 */ /* 0x000f64000c1e1100 */
[----:B-----5:R-:W-:-:S05]  /*2780*/  PRMT R0, R99, 0x8880, RZ ;  /* 0x0000888063007816 */ /* 0x020fca00000000ff */
[----:B------:R-:W-:-:S07]  /*2790*/  IMAD R3, R0, R89, RZ ;  /* 0x0000005900037224 */ /* 0x000fce00078e02ff */
.L_x_44:
[----:B------:R-:W-:Y:S05]  /*27a0*/  BSYNC B1 ;  /* 0x0000000000017941 */ /* 0x000fea0003800000 */
.L_x_43:
[----:B---3--:R-:W-:Y:S01]  /*27b0*/  @!P4 IMAD R13, R28, R88, R3 ;  /* 0x000000581c0dc224 */ /* 0x008fe200078e0203 */
[----:B------:R-:W-:Y:S04]  /*27c0*/  BSSY B1, `(.L_x_45) ;  /* 0x0000006000017945 */ /* 0x000fe80003800000 */
[----:B------:R3:W-:Y:S01]  /*27d0*/  @!P4 STG.E.U8 desc[UR36][R4.64+0x8], R13 ;  /* 0x0000080d0400c986 */ /* 0x0007e2000c101124 */
[----:B------:R-:W-:Y:S05]  /*27e0*/  @P2 BRA `(.L_x_46) ;  /* 0x00000000000c2947 */ /* 0x000fea0003800000 */
[----:B------:R-:W5:Y:S02]  /*27f0*/  LDG.E.U8 R99, desc[UR36][R8.64+0x9] ;  /* 0x0000092408637981 */ /* 0x000f64000c1e1100 */
[----:B-----5:R-:W-:-:S05]  /*2800*/  PRMT R0, R99, 0x8880, RZ ;  /* 0x0000888063007816 */ /* 0x020fca00000000ff */
[----:B------:R-:W-:-:S07]  /*2810*/  IMAD R3, R0, R89, RZ ;  /* 0x0000005900037224 */ /* 0x000fce00078e02ff */
.L_x_46:
[----:B------:R-:W-:Y:S05]  /*2820*/  BSYNC B1 ;  /* 0x0000000000017941 */ /* 0x000fea0003800000 */
.L_x_45:
[----:B------:R-:W-:Y:S01]  /*2830*/  ISETP.LT.OR P4, PT, R19, 0x9, !P0 ;  /* 0x000000091300780c */ /* 0x000fe20004781670 */
[----:B------:R-:W-:Y:S01]  /*2840*/  @!P2 IMAD R29, R29, R88, R3 ;  /* 0x000000581d1da224 */ /* 0x000fe200078e0203 */
[----:B------:R-:W-:Y:S01]  /*2850*/  BSSY B1, `(.L_x_47) ;  /* 0x0000009000017945 */ /* 0x000fe20003800000 */
[C---:B------:R-:W-:Y:S02]  /*2860*/  ISETP.LT.OR P3, PT, R19.reuse, 0xa, !P0 ;  /* 0x0000000a1300780c */ /* 0x040fe40004761670 */
[C---:B------:R-:W-:Y:S01]  /*2870*/  ISETP.LT.OR P5, PT, R19.reuse, 0x11, !P1 ;  /* 0x000000111300780c */ /* 0x040fe20004fa1670 */
[----:B------:R0:W-:Y:S01]  /*2880*/  @!P2 STG.E.U8 desc[UR36][R4.64+0x9], R29 ;  /* 0x0000091d0400a986 */ /* 0x0001e2000c101124 */
[----:B------:R-:W-:-:S06]  /*2890*/  ISETP.LT.OR P2, PT, R19, 0x12, !P1 ;  /* 0x000000121300780c */ /* 0x000fcc0004f41670 */
[----:B------:R-:W-:Y:S07]  /*28a0*/  @P4 BRA `(.L_x_48) ;  /* 0x00000000000c4947 */ /* 0x000fee0003800000 */
[----:B------:R-:W5:Y:S02]  /*28b0*/  LDG.E.U8 R99, desc[UR36][R10.64+0x8] ;  /* 0x000008240a637981 */ /* 0x000f64000c1e1100 */
[----:B-----5:R-:W-:-:S05]  /*28c0*/  PRMT R0, R99, 0x8880, RZ ;  /* 0x0000888063007816 */ /* 0x020fca00000000ff */
[----:B------:R-:W-:-:S07]  /*28d0*/  IMAD R3, R0, R89, RZ ;  /* 0x0000005900037224 */ /* 0x000fce00078e02ff */
.L_x_48:
[----:B------:R-:W-:Y:S05]  /*28e0*/  BSYNC B1 ;  /* 0x0000000000017941 */ /* 0x000fea0003800000 */
.L_x_47:
[----:B---3--:R-:W-:Y:S01]  /*28f0*/  @!P4 IMAD R13, R30, R88, R3 ;  /* 0x000000581e0dc224 */ /* 0x008fe200078e0203 */
[----:B------:R-:W-:Y:S04]  /*2900*/  BSSY B1, `(.L_x_49) ;  /* 0x0000006000017945 */ /* 0x000fe80003800000 */
[----:B------:R3:W-:Y:S01]  /*2910*/  @!P4 STG.E.U8 desc[UR36][R6.64+0x8], R13 ;  /* 0x0000080d0600c986 */ /* 0x0007e2000c101124 */
[----:B------:R-:W-:Y:S05]  /*2920*/  @P3 BRA `(.L_x_50) ;  /* 0x00000000000c3947 */ /* 0x000fea0003800000 */
[----:B------:R-:W5:Y:S02]  /*2930*/  LDG.E.U8 R99, desc[UR36][R10.64+0x9] ;  /* 0x000009240a637981 */ /* 0x000f64000c1e1100 */
[----:B-----5:R-:W-:-:S05]  /*2940*/  PRMT R0, R99, 0x8880, RZ ;  /* 0x0000888063007816 */ /* 0x020fca00000000ff */
[----:B------:R-:W-:-:S07]  /*2950*/  IMAD R3, R0, R89, RZ ;  /* 0x0000005900037224 */ /* 0x000fce00078e02ff */
.L_x_50:
[----:B------:R-:W-:Y:S05]  /*2960*/  BSYNC B1 ;  /* 0x0000000000017941 */ /* 0x000fea0003800000 */
.L_x_49:
[----:B------:R-:W-:Y:S01]  /*2970*/  @!P3 IMAD R31, R31, R88, R3 ;  /* 0x000000581f1fb224 */ /* 0x000fe200078e0203 */
[----:B------:R-:W-:Y:S04]  /*2980*/  BSSY B1, `(.L_x_51) ;  /* 0x0000006000017945 */ /* 0x000fe80003800000 */
[----:B------:R0:W-:Y:S01]  /*2990*/  @!P3 STG.E.U8 desc[UR36][R6.64+0x9], R31 ;  /* 0x0000091f0600b986 */ /* 0x0001e2000c101124 */
[----:B------:R-:W-:Y:S05]  /*29a0*/  @P5 BRA `(.L_x_52) ;  /* 0x00000000000c5947 */ /* 0x000fea0003800000 */
[----:B------:R-:W5:Y:S02]  /*29b0*/  LDG.E.U8 R99, desc[UR36][R8.64+0x10] ;  /* 0x0000102408637981 */ /* 0x000f64000c1e1100 */
[----:B-----5:R-:W-:-:S05]  /*29c0*/  PRMT R0, R99, 0x8880, RZ ;  /* 0x0000888063007816 */ /* 0x020fca00000000ff */
[----:B------:R-:W-:-:S07]  /*29d0*/  IMAD R3, R0, R89, RZ ;  /* 0x0000005900037224 */ /* 0x000fce00078e02ff */
.L_x_52:
[----:B------:R-:W-:Y:S05]  /*29e0*/  BSYNC B1 ;  /* 0x0000000000017941 */ /* 0x000fea0003800000 */
.L_x_51:
[----:B---3--:R-:W-:Y:S01]  /*29f0*/  @!P5 IMAD R13, R32, R88, R3 ;  /* 0x00000058200dd224 */ /* 0x008fe200078e0203 */
[----:B------:R-:W-:Y:S04]  /*2a00*/  BSSY B1, `(.L_x_53) ;  /* 0x0000006000017945 */ /* 0x000fe80003800000 */
[----:B------:R3:W-:Y:S01]  /*2a10*/  @!P5 STG.E.U8 desc[UR36][R4.64+0x10], R13 ;  /* 0x0000100d0400d986 */ /* 0x0007e2000c101124 */
[----:B------:R-:W-:Y:S05]  /*2a20*/  @P2 BRA `(.L_x_54) ;  /* 0x00000000000c2947 */ /* 0x000fea0003800000 */
[----:B------:R-:W5:Y:S02]  /*2a30*/  LDG.E.U8 R99, desc[UR36][R8.64+0x11] ;  /* 0x0000112408637981 */ /* 0x000f64000c1e1100 */
[----:B-----5:R-:W-:-:S05]  /*2a40*/  PRMT R0, R99, 0x8880, RZ ;  /* 0x0000888063007816 */ /* 0x020fca00000000ff */
[----:B------:R-:W-:-:S07]  /*2a50*/  IMAD R3, R0, R89, RZ ;  /* 0x0000005900037224 */ /* 0x000fce00078e02ff */
.L_x_54:
[----:B------:R-:W-:Y:S05]  /*2a60*/  BSYNC B1 ;  /* 0x0000000000017941 */ /* 0x000fea0003800000 */
.L_x_53:
        /* <DEDUP_REMOVED lines=11> */
.L_x_56:
[----:B------:R-:W-:Y:S05]  /*2b20*/  BSYNC B1 ;  /* 0x0000000000017941 */ /* 0x000fea0003800000 */
.L_x_55:
[----:B---3--:R-:W-:Y:S01]  /*2b30*/  @!P4 IMAD R13, R34, R88, R3 ;  /* 0x00000058220dc224 */ /* 0x008fe200078e0203 */
[----:B------:R-:W-:Y:S04]  /*2b40*/  BSSY B1, `(.L_x_57) ;  /* 0x0000006000017945 */ /* 0x000fe80003800000 */
[----:B------:R3:W-:Y:S01]  /*2b50*/  @!P4 STG.E.U8 desc[UR36][R6.64+0x10], R13 ;  /* 0x0000100d0600c986 */ /* 0x0007e2000c101124 */
[----:B------:R-:W-:Y:S05]  /*2b60*/  @P3 BRA `(.L_x_58) ;  /* 0x00000000000c3947 */ /* 0x000fea0003800000 */
[----:B------:R-:W5:Y:S02]  /*2b70*/  LDG.E.U8 R99, desc[UR36][R10.64+0x11] ;  /* 0x000011240a637981 */ /* 0x000f64000c1e1100 */
[----:B-----5:R-:W-:-:S05]  /*2b80*/  PRMT R0, R99, 0x8880, RZ ;  /* 0x0000888063007816 */ /* 0x020fca00000000ff */
[----:B------:R-:W-:-:S07]  /*2b90*/  IMAD R3, R0, R89, RZ ;  /* 0x0000005900037224 */ /* 0x000fce00078e02ff */
.L_x_58:
[----:B------:R-:W-:Y:S05]  /*2ba0*/  BSYNC B1 ;  /* 0x0000000000017941 */ /* 0x000fea0003800000 */
.L_x_57:
[----:B------:R-:W-:Y:S01]  /*2bb0*/  @!P3 IMAD R35, R35, R88, R3 ;  /* 0x000000582323b224 */ /* 0x000fe200078e0203 */
[----:B------:R-:W-:Y:S04]  /*2bc0*/  BSSY B1, `(.L_x_59) ;  /* 0x0000006000017945 */ /* 0x000fe80003800000 */
[----:B------:R0:W-:Y:S01]  /*2bd0*/  @!P3 STG.E.U8 desc[UR36][R6.64+0x11], R35 ;  /* 0x000011230600b986 */ /* 0x0001e2000c101124 */
[----:B------:R-:W-:Y:S05]  /*2be0*/  @P5 BRA `(.L_x_60) ;  /* 0x00000000000c5947 */ /* 0x000fea0003800000 */
[----:B------:R-:W5:Y:S02]  /*2bf0*/  LDG.E.U8 R99, desc[UR36][R8.64+0x18] ;  /* 0x0000182408637981 */ /* 0x000f64000c1e1100 */
[----:B-----5:R-:W-:-:S05]  /*2c00*/  PRMT R0, R99, 0x8880, RZ ;  /* 0x0000888063007816 */ /* 0x020fca00000000ff */
[----:B------:R-:W-:-:S07]  /*2c10*/  IMAD R3, R0, R89, RZ ;  /* 0x0000005900037224 */ /* 0x000fce00078e02ff */
.L_x_60:
[----:B------:R-:W-:Y:S05]  /*2c20*/  BSYNC B1 ;  /* 0x0000000000017941 */ /* 0x000fea0003800000 */
.L_x_59:
[----:B---3--:R-:W-:Y:S01]  /*2c30*/  @!P5 IMAD R13, R36, R88, R3 ;  /* 0x00000058240dd224 */ /* 0x008fe200078e0203 */
[----:B------:R-:W-:Y:S04]  /*2c40*/  BSSY B1, `(.L_x_61) ;  /* 0x0000006000017945 */ /* 0x000fe80003800000 */
[----:B------:R3:W-:Y:S01]  /*2c50*/  @!P5 STG.E.U8 desc[UR36][R4.64+0x18], R13 ;  /* 0x0000180d0400d986 */ /* 0x0007e2000c101124 */
[----:B------:R-:W-:Y:S05]  /*2c60*/  @P2 BRA `(.L_x_62) ;  /* 0x00000000000c2947 */ /* 0x000fea0003800000 */
[----:B------:R-:W5:Y:S02]  /*2c70*/  LDG.E.U8 R99, desc[UR36][R8.64+0x19] ;  /* 0x0000192408637981 */ /* 0x000f64000c1e1100 */
[----:B-----5:R-:W-:-:S05]  /*2c80*/  PRMT R0, R99, 0x8880, RZ ;  /* 0x0000888063007816 */ /* 0x020fca00000000ff */
[----:B------:R-:W-:-:S07]  /*2c90*/  IMAD R3, R0, R89, RZ ;  /* 0x0000005900037224 */ /* 0x000fce00078e02ff */
.L_x_62:
[----:B------:R-:W-:Y:S05]  /*2ca0*/  BSYNC B1 ;  /* 0x0000000000017941 */ /* 0x000fea0003800000 */
.L_x_61:
        /* <DEDUP_REMOVED lines=11> */
.L_x_64:
[----:B------:R-:W-:Y:S05]  /*2d60*/  BSYNC B1 ;  /* 0x0000000000017941 */ /* 0x000fea0003800000 */
.L_x_63:
[----:B---3--:R-:W-:Y:S01]  /*2d70*/  @!P4 IMAD R13, R38, R88, R3 ;  /* 0x00000058260dc224 */ /* 0x008fe200078e0203 */
[----:B------:R-:W-:Y:S04]  /*2d80*/  BSSY B1, `(.L_x_65) ;  /* 0x0000006000017945 */ /* 0x000fe80003800000 */
[----:B------:R3:W-:Y:S01]  /*2d90*/  @!P4 STG.E.U8 desc[UR36][R6.64+0x18], R13 ;  /* 0x0000180d0600c986 */ /* 0x0007e2000c101124 */
[----:B------:R-:W-:Y:S05]  /*2da0*/  @P3 BRA `(.L_x_66) ;  /* 0x00000000000c3947 */ /* 0x000fea0003800000 */
[----:B------:R-:W5:Y:S02]  /*2db0*/  LDG.E.U8 R99, desc[UR36][R10.64+0x19] ;  /* 0x000019240a637981 */ /* 0x000f64000c1e1100 */
[----:B-----5:R-:W-:-:S05]  /*2dc0*/  PRMT R0, R99, 0x8880, RZ ;  /* 0x0000888063007816 */ /* 0x020fca00000000ff */
[----:B------:R-:W-:-:S07]  /*2dd0*/  IMAD R3, R0, R89, RZ ;  /* 0x0000005900037224 */ /* 0x000fce00078e02ff */
.L_x_66:
[----:B------:R-:W-:Y:S05]  /*2de0*/  BSYNC B1 ;  /* 0x0000000000017941 */ /* 0x000fea0003800000 */
.L_x_65:
[----:B------:R-:W-:Y:S01]  /*2df0*/  @!P3 IMAD R39, R39, R88, R3 ;  /* 0x000000582727b224 */ /* 0x000fe200078e0203 */
[----:B------:R-:W-:Y:S04]  /*2e00*/  BSSY B1, `(.L_x_67) ;  /* 0x0000006000017945 */ /* 0x000fe80003800000 */
[----:B------:R0:W-:Y:S01]  /*2e10*/  @!P3 STG.E.U8 desc[UR36][R6.64+0x19], R39 ;  /* 0x000019270600b986 */ /* 0x0001e2000c101124 */
[----:B------:R-:W-:Y:S05]  /*2e20*/  @P5 BRA `(.L_x_68) ;  /* 0x00000000000c5947 */ /* 0x000fea0003800000 */
[----:B------:R-:W5:Y:S02]  /*2e30*/  LDG.E.U8 R99, desc[UR36][R8.64+0x20] ;  /* 0x0000202408637981 */ /* 0x000f64000c1e1100 */
[----:B-----5:R-:W-:-:S05]  /*2e40*/  PRMT R0, R99, 0x8880, RZ ;  /* 0x0000888063007816 */ /* 0x020fca00000000ff */
[----:B------:R-:W-:-:S07]  /*2e50*/  IMAD R3, R0, R89, RZ ;  /* 0x0000005900037224 */ /* 0x000fce00078e02ff */
.L_x_68:
[----:B------:R-:W-:Y:S05]  /*2e60*/  BSYNC B1 ;  /* 0x0000000000017941 */ /* 0x000fea0003800000 */
.L_x_67:
[----:B---3--:R-:W-:Y:S01]  /*2e70*/  @!P5 IMAD R13, R40, R88, R3 ;  /* 0x00000058280dd224 */ /* 0x008fe200078e0203 */
[----:B------:R-:W-:Y:S04]  /*2e80*/  BSSY B1, `(.L_x_69) ;  /* 0x0000006000017945 */ /* 0x000fe80003800000 */
[----:B------:R3:W-:Y:S01]  /*2e90*/  @!P5 STG.E.U8 desc[UR36][R4.64+0x20], R13 ;  /* 0x0000200d0400d986 */ /* 0x0007e2000c101124 */
[----:B------:R-:W-:Y:S05]  /*2ea0*/  @P2 BRA `(.L_x_70) ;  /* 0x00000000000c2947 */ /* 0x000fea0003800000 */
[----:B------:R-:W5:Y:S02]  /*2eb0*/  LDG.E.U8 R99, desc[UR36][R8.64+0x21] ;  /* 0x0000212408637981 */ /* 0x000f64000c1e1100 */
[----:B-----5:R-:W-:-:S05]  /*2ec0*/  PRMT R0, R99, 0x8880, RZ ;  /* 0x0000888063007816 */ /* 0x020fca00000000ff */
[----:B------:R-:W-:-:S07]  /*2ed0*/  IMAD R3, R0, R89, RZ ;  /* 0x0000005900037224 */ /* 0x000fce00078e02ff */
.L_x_70:
[----:B------:R-:W-:Y:S05]  /*2ee0*/  BSYNC B1 ;  /* 0x0000000000017941 */ /* 0x000fea0003800000 */
.L_x_69:
        /* <DEDUP_REMOVED lines=11> */
.L_x_72:
[----:B------:R-:W-:Y:S05]  /*2fa0*/  BSYNC B1 ;  /* 0x0000000000017941 */ /* 0x000fea0003800000 */
.L_x_71:
[----:B---3--:R-:W-:Y:S01]  /*2fb0*/  @!P4 IMAD R13, R42, R88, R3 ;  /* 0x000000582a0dc224 */ /* 0x008fe200078e0203 */
[----:B------:R-:W-:Y:S04]  /*2fc0*/  BSSY B1, `(.L_x_73) ;  /* 0x0000006000017945 */ /* 0x000fe80003800000 */
[----:B------:R3:W-:Y:S01]  /*2fd0*/  @!P4 STG.E.U8 desc[UR36][R6.64+0x20], R13 ;  /* 0x0000200d0600c986 */ /* 0x0007e2000c101124 */
[----:B------:R-:W-:Y:S05]  /*2fe0*/  @P3 BRA `(.L_x_74) ;  /* 0x00000000000c3947 */ /* 0x000fea0003800000 */
[----:B------:R-:W5:Y:S02]  /*2ff0*/  LDG.E.U8 R99, desc[UR36][R10.64+0x21] ;  /* 0x000021240a637981 */ /* 0x000f64000c1e1100 */
[----:B-----5:R-:W-:-:S05]  /*3000*/  PRMT R0, R99, 0x8880, RZ ;  /* 0x0000888063007816 */ /* 0x020fca00000000ff */
[----:B------:R-:W-:-:S07]  /*3010*/  IMAD R3, R0, R89, RZ ;  /* 0x0000005900037224 */ /* 0x000fce00078e02ff */
.L_x_74:
[----:B------:R-:W-:Y:S05]  /*3020*/  BSYNC B1 ;  /* 0x0000000000017941 */ /* 0x000fea0003800000 */
.L_x_73:
[----:B------:R-:W-:Y:S01]  /*3030*/  @!P3 IMAD R43, R43, R88, R3 ;  /* 0x000000582b2bb224 */ /* 0x000fe200078e0203 */
[----:B------:R-:W-:Y:S04]  /*3040*/  BSSY B1, `(.L_x_75) ;  /* 0x0000006000017945 */ /* 0x000fe80003800000 */
[----:B------:R0:W-:Y:S01]  /*3050*/  @!P3 STG.E.U8 desc[UR36][R6.64+0x21], R43 ;  /* 0x0000212b0600b986 */ /* 0x0001e2000c101124 */
[----:B------:R-:W-:Y:S05]  /*3060*/  @P5 BRA `(.L_x_76) ;  /* 0x00000000000c5947 */ /* 0x000fea0003800000 */
[----:B------:R-:W5:Y:S02]  /*3070*/  LDG.E.U8 R99, desc[UR36][R8.64+0x28] ;  /* 0x0000282408637981 */ /* 0x000f64000c1e1100 */
[----:B-----5:R-:W-:-:S05]  /*3080*/  PRMT R0, R99, 0x8880, RZ ;  /* 0x0000888063007816 */ /* 0x020fca00000000ff */
[----:B------:R-:W-:-:S07]  /*3090*/  IMAD R3, R0, R89, RZ ;  /* 0x0000005900037224 */ /* 0x000fce00078e02ff */
.L_x_76:
[----:B------:R-:W-:Y:S05]  /*30a0*/  BSYNC B1 ;  /* 0x0000000000017941 */ /* 0x000fea0003800000 */
.L_x_75:
[----:B---3--:R-:W-:Y:S01]  /*30b0*/  @!P5 IMAD R13, R44, R88, R3 ;  /* 0x000000582c0dd224 */ /* 0x008fe200078e0203 */
[----:B------:R-:W-:Y:S04]  /*30c0*/  BSSY B1, `(.L_x_77) ;  /* 0x0000006000017945 */ /* 0x000fe80003800000 */
[----:B------:R3:W-:Y:S01]  /*30d0*/  @!P5 STG.E.U8 desc[UR36][R4.64+0x28], R13 ;  /* 0x0000280d0400d986 */ /* 0x0007e2000c101124 */
[----:B------:R-:W-:Y:S05]  /*30e0*/  @P2 BRA `(.L_x_78) ;  /* 0x00000000000c2947 */ /* 0x000fea0003800000 */
[----:B------:R-:W5:Y:S02]  /*30f0*/  LDG.E.U8 R99, desc[UR36][R8.64+0x29] ;  /* 0x0000292408637981 */ /* 0x000f64000c1e1100 */
[----:B-----5:R-:W-:-:S05]  /*3100*/  PRMT R0, R99, 0x8880, RZ ;  /* 0x0000888063007816 */ /* 0x020fca00000000ff */
[----:B------:R-:W-:-:S07]  /*3110*/  IMAD R3, R0, R89, RZ ;  /* 0x0000005900037224 */ /* 0x000fce00078e02ff */
.L_x_78:
[----:B------:R-:W-:Y:S05]  /*3120*/  BSYNC B1 ;  /* 0x0000000000017941 */ /* 0x000fea0003800000 */
.L_x_77:
        /* <DEDUP_REMOVED lines=11> */
.L_x_80:
[----:B------:R-:W-:Y:S05]  /*31e0*/  BSYNC B1 ;  /* 0x0000000000017941 */ /* 0x000fea0003800000 */
.L_x_79:
[----:B---3--:R-:W-:Y:S01]  /*31f0*/  @!P4 IMAD R13, R46, R88, R3 ;  /* 0x000000582e0dc224 */ /* 0x008fe200078e0203 */
[----:B------:R-:W-:Y:S04]  /*3200*/  BSSY B1, `(.L_x_81) ;  /* 0x0000006000017945 */ /* 0x000fe80003800000 */
[----:B------:R3:W-:Y:S01]  /*3210*/  @!P4 STG.E.U8 desc[UR36][R6.64+0x28], R13 ;  /* 0x0000280d0600c986 */ /* 0x0007e2000c101124 */
[----:B------:R-:W-:Y:S05]  /*3220*/  @P3 BRA `(.L_x_82) ;  /* 0x00000000000c3947 */ /* 0x000fea0003800000 */
[----:B------:R-:W5:Y:S02]  /*3230*/  LDG.E.U8 R99, desc[UR36][R10.64+0x29] ;  /* 0x000029240a637981 */ /* 0x000f64000c1e1100 */
[----:B-----5:R-:W-:-:S05]  /*3240*/  PRMT R0, R99, 0x8880, RZ ;  /* 0x0000888063007816 */ /* 0x020fca00000000ff */
[----:B------:R-:W-:-:S07]  /*3250*/  IMAD R3, R0, R89, RZ ;  /* 0x0000005900037224 */ /* 0x000fce00078e02ff */
.L_x_82:
[----:B------:R-:W-:Y:S05]  /*3260*/  BSYNC B1 ;  /* 0x0000000000017941 */ /* 0x000fea0003800000 */
.L_x_81:
[----:B------:R-:W-:Y:S01]  /*3270*/  @!P3 IMAD R47, R47, R88, R3 ;  /* 0x000000582f2fb224 */ /* 0x000fe200078e0203 */
[----:B------:R-:W-:Y:S04]  /*3280*/  BSSY B1, `(.L_x_83) ;  /* 0x0000006000017945 */ /* 0x000fe80003800000 */
[----:B------:R0:W-:Y:S01]  /*3290*/  @!P3 STG.E.U8 desc[UR36][R6.64+0x29], R47 ;  /* 0x0000292f0600b986 */ /* 0x0001e2000c101124 */
[----:B------:R-:W-:Y:S05]  /*32a0*/  @P5 BRA `(.L_x_84) ;  /* 0x00000000000c5947 */ /* 0x000fea0003800000 */
[----:B------:R-:W5:Y:S02]  /*32b0*/  LDG.E.U8 R99, desc[UR36][R8.64+0x30] ;  /* 0x0000302408637981 */ /* 0x000f64000c1e1100 */
[----:B-----5:R-:W-:-:S05]  /*32c0*/  PRMT R0, R99, 0x8880, RZ ;  /* 0x0000888063007816 */ /* 0x020fca00000000ff */
[----:B------:R-:W-:-:S07]  /*32d0*/  IMAD R3, R0, R89, RZ ;  /* 0x0000005900037224 */ /* 0x000fce00078e02ff */
.L_x_84:
[----:B------:R-:W-:Y:S05]  /*32e0*/  BSYNC B1 ;  /* 0x0000000000017941 */ /* 0x000fea0003800000 */
.L_x_83:
[----:B---3--:R-:W-:Y:S01]  /*32f0*/  @!P5 IMAD R13, R48, R88, R3 ;  /* 0x00000058300dd224 */ /* 0x008fe200078e0203 */
[----:B------:R-:W-:Y:S04]  /*3300*/  BSSY B1, `(.L_x_85) ;  /* 0x0000006000017945 */ /* 0x000fe80003800000 */
[----:B------:R3:W-:Y:S01]  /*3310*/  @!P5 STG.E.U8 desc[UR36][R4.64+0x30], R13 ;  /* 0x0000300d0400d986 */ /* 0x0007e2000c101124 */
[----:B------:R-:W-:Y:S05]  /*3320*/  @P2 BRA `(.L_x_86) ;  /* 0x00000000000c2947 */ /* 0x000fea0003800000 */
[----:B------:R-:W5:Y:S02]  /*3330*/  LDG.E.U8 R99, desc[UR36][R8.64+0x31] ;  /* 0x0000312408637981 */ /* 0x000f64000c1e1100 */
[----:B-----5:R-:W-:-:S05]  /*3340*/  PRMT R0, R99, 0x8880, RZ ;  /* 0x0000888063007816 */ /* 0x020fca00000000ff */
[----:B------:R-:W-:-:S07]  /*3350*/  IMAD R3, R0, R89, RZ ;  /* 0x0000005900037224 */ /* 0x000fce00078e02ff */
.L_x_86:
[----:B------:R-:W-:Y:S05]  /*3360*/  BSYNC B1 ;  /* 0x0000000000017941 */ /* 0x000fea0003800000 */
.L_x_85:
        /* <DEDUP_REMOVED lines=11> */
.L_x_88:
[----:B------:R-:W-:Y:S05]  /*3420*/  BSYNC B1 ;  /* 0x0000000000017941 */ /* 0x000fea0003800000 */
.L_x_87:
[----:B---3--:R-:W-:Y:S01]  /*3430*/  @!P4 IMAD R13, R50, R88, R3 ;  /* 0x00000058320dc224 */ /* 0x008fe200078e0203 */
[----:B------:R-:W-:Y:S04]  /*3440*/  BSSY B1, `(.L_x_89) ;  /* 0x0000006000017945 */ /* 0x000fe80003800000 */
[----:B------:R3:W-:Y:S01]  /*3450*/  @!P4 STG.E.U8 desc[UR36][R6.64+0x30], R13 ;  /* 0x0000300d0600c986 */ /* 0x0007e2000c101124 */
[----:B------:R-:W-:Y:S05]  /*3460*/  @P3 BRA `(.L_x_90) ;  /* 0x00000000000c3947 */ /* 0x000fea0003800000 */
[----:B------:R-:W5:Y:S02]  /*3470*/  LDG.E.U8 R99, desc[UR36][R10.64+0x31] ;  /* 0x000031240a637981 */ /* 0x000f64000c1e1100 */
[----:B-----5:R-:W-:-:S05]  /*3480*/  PRMT R0, R99, 0x8880, RZ ;  /* 0x0000888063007816 */ /* 0x020fca00000000ff */
[----:B------:R-:W-:-:S07]  /*3490*/  IMAD R3, R0, R89, RZ ;  /* 0x0000005900037224 */ /* 0x000fce00078e02ff */
.L_x_90:
[----:B------:R-:W-:Y:S05]  /*34a0*/  BSYNC B1 ;  /* 0x0000000000017941 */ /* 0x000fea0003800000 */
.L_x_89:
[----:B------:R-:W-:Y:S01]  /*34b0*/  @!P3 IMAD R51, R51, R88, R3 ;  /* 0x000000583333b224 */ /* 0x000fe200078e0203 */
[----:B------:R-:W-:Y:S04]  /*34c0*/  BSSY B1, `(.L_x_91) ;  /* 0x0000006000017945 */ /* 0x000fe80003800000 */
[----:B------:R0:W-:Y:S01]  /*34d0*/  @!P3 STG.E.U8 desc[UR36][R6.64+0x31], R51 ;  /* 0x000031330600b986 */ /* 0x0001e2000c101124 */
[----:B------:R-:W-:Y:S05]  /*34e0*/  @P5 BRA `(.L_x_92) ;  /* 0x00000000000c5947 */ /* 0x000fea0003800000 */
[----:B------:R-:W5:Y:S02]  /*34f0*/  LDG.E.U8 R99, desc[UR36][R8.64+0x38] ;  /* 0x0000382408637981 */ /* 0x000f64000c1e1100 */
[----:B-----5:R-:W-:-:S05]  /*3500*/  PRMT R0, R99, 0x8880, RZ ;  /* 0x0000888063007816 */ /* 0x020fca00000000ff */
[----:B------:R-:W-:-:S07]  /*3510*/  IMAD R3, R0, R89, RZ ;  /* 0x0000005900037224 */ /* 0x000fce00078e02ff */
.L_x_92:
[----:B------:R-:W-:Y:S05]  /*3520*/  BSYNC B1 ;  /* 0x0000000000017941 */ /* 0x000fea0003800000 */
.L_x_91:
[----:B---3--:R-:W-:Y:S01]  /*3530*/  @!P5 IMAD R13, R52, R88, R3 ;  /* 0x00000058340dd224 */ /* 0x008fe200078e0203 */
[----:B------:R-:W-:Y:S04]  /*3540*/  BSSY B1, `(.L_x_93) ;  /* 0x0000006000017945 */ /* 0x000fe80003800000 */
[----:B------:R3:W-:Y:S01]  /*3550*/  @!P5 STG.E.U8 desc[UR36][R4.64+0x38], R13 ;  /* 0x0000380d0400d986 */ /* 0x0007e2000c101124 */
[----:B------:R-:W-:Y:S05]  /*3560*/  @P2 BRA `(.L_x_94) ;  /* 0x00000000000c2947 */ /* 0x000fea0003800000 */
[----:B------:R-:W5:Y:S02]  /*3570*/  LDG.E.U8 R99, desc[UR36][R8.64+0x39] ;  /* 0x0000392408637981 */ /* 0x000f64000c1e1100 */
[----:B-----5:R-:W-:-:S05]  /*3580*/  PRMT R0, R99, 0x8880, RZ ;  /* 0x0000888063007816 */ /* 0x020fca00000000ff */
[----:B------:R-:W-:-:S07]  /*3590*/  IMAD R3, R0, R89, RZ ;  /* 0x0000005900037224 */ /* 0x000fce00078e02ff */
.L_x_94:
[----:B------:R-:W-:Y:S05]  /*35a0*/  BSYNC B1 ;  /* 0x0000000000017941 */ /* 0x000fea0003800000 */
.L_x_93:
        /* <DEDUP_REMOVED lines=11> */
.L_x_96:
[----:B------:R-:W-:Y:S05]  /*3660*/  BSYNC B1 ;  /* 0x0000000000017941 */ /* 0x000fea0003800000 */
.L_x_95:
[----:B---3--:R-:W-:Y:S01]  /*3670*/  @!P4 IMAD R13, R54, R88, R3 ;  /* 0x00000058360dc224 */ /* 0x008fe200078e0203 */
[----:B------:R-:W-:Y:S04]  /*3680*/  BSSY B1, `(.L_x_97) ;  /* 0x0000006000017945 */ /* 0x000fe80003800000 */
[----:B------:R3:W-:Y:S01]  /*3690*/  @!P4 STG.E.U8 desc[UR36][R6.64+0x38], R13 ;  /* 0x0000380d0600c986 */ /* 0x0007e2000c101124 */
[----:B------:R-:W-:Y:S05]  /*36a0*/  @P3 BRA `(.L_x_98) ;  /* 0x00000000000c3947 */ /* 0x000fea0003800000 */
[----:B------:R-:W5:Y:S02]  /*36b0*/  LDG.E.U8 R99, desc[UR36][R10.64+0x39] ;  /* 0x000039240a637981 */ /* 0x000f64000c1e1100 */
[----:B-----5:R-:W-:-:S05]  /*36c0*/  PRMT R0, R99, 0x8880, RZ ;  /* 0x0000888063007816 */ /* 0x020fca00000000ff */
[----:B------:R-:W-:-:S07]  /*36d0*/  IMAD R3, R0, R89, RZ ;  /* 0x0000005900037224 */ /* 0x000fce00078e02ff */
.L_x_98:
[----:B------:R-:W-:Y:S05]  /*36e0*/  BSYNC B1 ;  /* 0x0000000000017941 */ /* 0x000fea0003800000 */
.L_x_97:
[----:B------:R-:W-:Y:S01]  /*36f0*/  @!P3 IMAD R55, R55, R88, R3 ;  /* 0x000000583737b224 */ /* 0x000fe200078e0203 */
[----:B------:R-:W-:Y:S04]  /*3700*/  BSSY B1, `(.L_x_99) ;  /* 0x0000006000017945 */ /* 0x000fe80003800000 */
[----:B------:R0:W-:Y:S01]  /*3710*/  @!P3 STG.E.U8 desc[UR36][R6.64+0x39], R55 ;  /* 0x000039370600b986 */ /* 0x0001e2000c101124 */
[----:B------:R-:W-:Y:S05]  /*3720*/  @P5 BRA `(.L_x_100) ;  /* 0x00000000000c5947 */ /* 0x000fea0003800000 */
[----:B------:R-:W5:Y:S02]  /*3730*/  LDG.E.U8 R99, desc[UR36][R8.64+0x40] ;  /* 0x0000402408637981 */ /* 0x000f64000c1e1100 */
[----:B-----5:R-:W-:-:S05]  /*3740*/  PRMT R0, R99, 0x8880, RZ ;  /* 0x0000888063007816 */ /* 0x020fca00000000ff */
[----:B------:R-:W-:-:S07]  /*3750*/  IMAD R3, R0, R89, RZ ;  /* 0x0000005900037224 */ /* 0x000fce00078e02ff */
.L_x_100:
[----:B------:R-:W-:Y:S05]  /*3760*/  BSYNC B1 ;  /* 0x0000000000017941 */ /* 0x000fea0003800000 */
.L_x_99:
[----:B---3--:R-:W-:Y:S01]  /*3770*/  @!P5 IMAD R13, R56, R88, R3 ;  /* 0x00000058380dd224 */ /* 0x008fe200078e0203 */
[----:B------:R-:W-:Y:S04]  /*3780*/  BSSY B1, `(.L_x_101) ;  /* 0x0000006000017945 */ /* 0x000fe80003800000 */
[----:B------:R3:W-:Y:S01]  /*3790*/  @!P5 STG.E.U8 desc[UR36][R4.64+0x40], R13 ;  /* 0x0000400d0400d986 */ /* 0x0007e2000c101124 */
[----:B------:R-:W-:Y:S05]  /*37a0*/  @P2 BRA `(.L_x_102) ;  /* 0x00000000000c2947 */ /* 0x000fea0003800000 */
[----:B------:R-:W5:Y:S02]  /*37b0*/  LDG.E.U8 R99, desc[UR36][R8.64+0x41] ;  /* 0x0000412408637981 */ /* 0x000f64000c1e1100 */
[----:B-----5:R-:W-:-:S05]  /*37c0*/  PRMT R0, R99, 0x8880, RZ ;  /* 0x0000888063007816 */ /* 0x020fca00000000ff */
[----:B------:R-:W-:-:S07]  /*37d0*/  IMAD R3, R0, R89, RZ ;  /* 0x0000005900037224 */ /* 0x000fce00078e02ff */
.L_x_102:
[----:B------:R-:W-:Y:S05]  /*37e0*/  BSYNC B1 ;  /* 0x0000000000017941 */ /* 0x000fea0003800000 */
.L_x_101:
        /* <DEDUP_REMOVED lines=11> */
.L_x_104:
[----:B------:R-:W-:Y:S05]  /*38a0*/  BSYNC B1 ;  /* 0x0000000000017941 */ /* 0x000fea0003800000 */
.L_x_103:
[----:B---3--:R-:W-:Y:S01]  /*38b0*/  @!P4 IMAD R13, R58, R88, R3 ;  /* 0x000000583a0dc224 */ /* 0x008fe200078e0203 */
[----:B------:R-:W-:Y:S04]  /*38c0*/  BSSY B1, `(.L_x_105) ;  /* 0x0000006000017945 */ /* 0x000fe80003800000 */
[----:B------:R3:W-:Y:S01]  /*38d0*/  @!P4 STG.E.U8 desc[UR36][R6.64+0x40], R13 ;  /* 0x0000400d0600c986 */ /* 0x0007e2000c101124 */
[----:B------:R-:W-:Y:S05]  /*38e0*/  @P3 BRA `(.L_x_106) ;  /* 0x00000000000c3947 */ /* 0x000fea0003800000 */
[----:B------:R-:W5:Y:S02]  /*38f0*/  LDG.E.U8 R99, desc[UR36][R10.64+0x41] ;  /* 0x000041240a637981 */ /* 0x000f64000c1e1100 */
[----:B-----5:R-:W-:-:S05]  /*3900*/  PRMT R0, R99, 0x8880, RZ ;  /* 0x0000888063007816 */ /* 0x020fca00000000ff */
[----:B------:R-:W-:-:S07]  /*3910*/  IMAD R3, R0, R89, RZ ;  /* 0x0000005900037224 */ /* 0x000fce00078e02ff */
.L_x_106:
[----:B------:R-:W-:Y:S05]  /*3920*/  BSYNC B1 ;  /* 0x0000000000017941 */ /* 0x000fea0003800000 */
.L_x_105:
[----:B------:R-:W-:Y:S01]  /*3930*/  @!P3 IMAD R59, R59, R88, R3 ;  /* 0x000000583b3bb224 */ /* 0x000fe200078e0203 */
[----:B------:R-:W-:Y:S04]  /*3940*/  BSSY B1, `(.L_x_107) ;  /* 0x0000006000017945 */ /* 0x000fe80003800000 */
[----:B------:R0:W-:Y:S01]  /*3950*/  @!P3 STG.E.U8 desc[UR36][R6.64+0x41], R59 ;  /* 0x0000413b0600b986 */ /* 0x0001e2000c101124 */
[----:B------:R-:W-:Y:S05]  /*3960*/  @P5 BRA `(.L_x_108) ;  /* 0x00000000000c5947 */ /* 0x000fea0003800000 */
[----:B------:R-:W5:Y:S02]  /*3970*/  LDG.E.U8 R99, desc[UR36][R8.64+0x48] ;  /* 0x0000482408637981 */ /* 0x000f64000c1e1100 */
[----:B-----5:R-:W-:-:S05]  /*3980*/  PRMT R0, R99, 0x8880, RZ ;  /* 0x0000888063007816 */ /* 0x020fca00000000ff */
[----:B------:R-:W-:-:S07]  /*3990*/  IMAD R3, R0, R89, RZ ;  /* 0x0000005900037224 */ /* 0x000fce00078e02ff */
.L_x_108:
[----:B------:R-:W-:Y:S05]  /*39a0*/  BSYNC B1 ;  /* 0x0000000000017941 */ /* 0x000fea0003800000 */
.L_x_107:
[----:B---3--:R-:W-:Y:S01]  /*39b0*/  @!P5 IMAD R13, R60, R88, R3 ;  /* 0x000000583c0dd224 */ /* 0x008fe200078e0203 */
[----:B------:R-:W-:Y:S04]  /*39c0*/  BSSY B1, `(.L_x_109) ;  /* 0x0000006000017945 */ /* 0x000fe80003800000 */
[----:B------:R3:W-:Y:S01]  /*39d0*/  @!P5 STG.E.U8 desc[UR36][R4.64+0x48], R13 ;  /* 0x0000480d0400d986 */ /* 0x0007e2000c101124 */
[----:B------:R-:W-:Y:S05]  /*39e0*/  @P2 BRA `(.L_x_110) ;  /* 0x00000000000c2947 */ /* 0x000fea0003800000 */
[----:B------:R-:W5:Y:S02]  /*39f0*/  LDG.E.U8 R99, desc[UR36][R8.64+0x49] ;  /* 0x0000492408637981 */ /* 0x000f64000c1e1100 */
[----:B-----5:R-:W-:-:S05]  /*3a00*/  PRMT R0, R99, 0x8880, RZ ;  /* 0x0000888063007816 */ /* 0x020fca00000000ff */
[----:B------:R-:W-:-:S07]  /*3a10*/  IMAD R3, R0, R89, RZ ;  /* 0x0000005900037224 */ /* 0x000fce00078e02ff */
.L_x_110:
[----:B------:R-:W-:Y:S05]  /*3a20*/  BSYNC B1 ;  /* 0x0000000000017941 */ /* 0x000fea0003800000 */
.L_x_109:
        /* <DEDUP_REMOVED lines=11> */
.L_x_112:
[----:B------:R-:W-:Y:S05]  /*3ae0*/  BSYNC B1 ;  /* 0x0000000000017941 */ /* 0x000fea0003800000 */
.L_x_111:
[----:B---3--:R-:W-:Y:S01]  /*3af0*/  @!P4 IMAD R13, R62, R88, R3 ;  /* 0x000000583e0dc224 */ /* 0x008fe200078e0203 */
[----:B------:R-:W-:Y:S04]  /*3b00*/  BSSY B1, `(.L_x_113) ;  /* 0x0000006000017945 */ /* 0x000fe80003800000 */
[----:B------:R3:W-:Y:S01]  /*3b10*/  @!P4 STG.E.U8 desc[UR36][R6.64+0x48], R13 ;  /* 0x0000480d0600c986 */ /* 0x0007e2000c101124 */
[----:B------:R-:W-:Y:S05]  /*3b20*/  @P3 BRA `(.L_x_114) ;  /* 0x00000000000c3947 */ /* 0x000fea0003800000 */
[----:B------:R-:W5:Y:S02]  /*3b30*/  LDG.E.U8 R99, desc[UR36][R10.64+0x49] ;  /* 0x000049240a637981 */ /* 0x000f64000c1e1100 */
[----:B-----5:R-:W-:-:S05]  /*3b40*/  PRMT R0, R99, 0x8880, RZ ;  /* 0x0000888063007816 */ /* 0x020fca00000000ff */
[----:B------:R-:W-:-:S07]  /*3b50*/  IMAD R3, R0, R89, RZ ;  /* 0x0000005900037224 */ /* 0x000fce00078e02ff */
.L_x_114:
[----:B------:R-:W-:Y:S05]  /*3b60*/  BSYNC B1 ;  /* 0x0000000000017941 */ /* 0x000fea0003800000 */
.L_x_113:
[----:B------:R-:W-:Y:S01]  /*3b70*/  @!P3 IMAD R63, R63, R88, R3 ;  /* 0x000000583f3fb224 */ /* 0x000fe200078e0203 */
[----:B------:R-:W-:Y:S04]  /*3b80*/  BSSY B1, `(.L_x_115) ;  /* 0x0000006000017945 */ /* 0x000fe80003800000 */
[----:B------:R0:W-:Y:S01]  /*3b90*/  @!P3 STG.E.U8 desc[UR36][R6.64+0x49], R63 ;  /* 0x0000493f0600b986 */ /* 0x0001e2000c101124 */
[----:B------:R-:W-:Y:S05]  /*3ba0*/  @P5 BRA `(.L_x_116) ;  /* 0x00000000000c5947 */ /* 0x000fea0003800000 */
[----:B------:R-:W5:Y:S02]  /*3bb0*/  LDG.E.U8 R99, desc[UR36][R8.64+0x50] ;  /* 0x0000502408637981 */ /* 0x000f64000c1e1100 */
[----:B-----5:R-:W-:-:S05]  /*3bc0*/  PRMT R0, R99, 0x8880, RZ ;  /* 0x0000888063007816 */ /* 0x020fca00000000ff */
[----:B------:R-:W-:-:S07]  /*3bd0*/  IMAD R3, R0, R89, RZ ;  /* 0x0000005900037224 */ /* 0x000fce00078e02ff */
.L_x_116:
[----:B------:R-:W-:Y:S05]  /*3be0*/  BSYNC B1 ;  /* 0x0000000000017941 */ /* 0x000fea0003800000 */
.L_x_115:
[----:B---3--:R-:W-:Y:S01]  /*3bf0*/  @!P5 IMAD R13, R64, R88, R3 ;  /* 0x00000058400dd224 */ /* 0x008fe200078e0203 */
[----:B------:R-:W-:Y:S04]  /*3c00*/  BSSY B1, `(.L_x_117) ;  /* 0x0000006000017945 */ /* 0x000fe80003800000 */
[----:B------:R3:W-:Y:S01]  /*3c10*/  @!P5 STG.E.U8 desc[UR36][R4.64+0x50], R13 ;  /* 0x0000500d0400d986 */ /* 0x0007e2000c101124 */
[----:B------:R-:W-:Y:S05]  /*3c20*/  @P2 BRA `(.L_x_118) ;  /* 0x00000000000c2947 */ /* 0x000fea0003800000 */
[----:B------:R-:W5:Y:S02]  /*3c30*/  LDG.E.U8 R99, desc[UR36][R8.64+0x51] ;  /* 0x0000512408637981 */ /* 0x000f64000c1e1100 */
[----:B-----5:R-:W-:-:S05]  /*3c40*/  PRMT R0, R99, 0x8880, RZ ;  /* 0x0000888063007816 */ /* 0x020fca00000000ff */
[----:B------:R-:W-:-:S07]  /*3c50*/  IMAD R3, R0, R89, RZ ;  /* 0x0000005900037224 */ /* 0x000fce00078e02ff */
.L_x_118:
[----:B------:R-:W-:Y:S05]  /*3c60*/  BSYNC B1 ;  /* 0x0000000000017941 */ /* 0x000fea0003800000 */
.L_x_117:
        /* <DEDUP_REMOVED lines=11> */
.L_x_120:
[----:B------:R-:W-:Y:S05]  /*3d20*/  BSYNC B1 ;  /* 0x0000000000017941 */ /* 0x000fea0003800000 */
.L_x_119:
[----:B---3--:R-:W-:Y:S01]  /*3d30*/  @!P4 IMAD R13, R66, R88, R3 ;  /* 0x00000058420dc224 */ /* 0x008fe200078e0203 */
[----:B------:R-:W-:Y:S04]  /*3d40*/  BSSY B1, `(.L_x_121) ;  /* 0x0000006000017945 */ /* 0x000fe80003800000 */
[----:B------:R3:W-:Y:S01]  /*3d50*/  @!P4 STG.E.U8 desc[UR36][R6.64+0x50], R13 ;  /* 0x0000500d0600c986 */ /* 0x0007e2000c101124 */
[----:B------:R-:W-:Y:S05]  /*3d60*/  @P3 BRA `(.L_x_122) ;  /* 0x00000000000c3947 */ /* 0x000fea0003800000 */
[----:B------:R-:W5:Y:S02]  /*3d70*/  LDG.E.U8 R99, desc[UR36][R10.64+0x51] ;  /* 0x000051240a637981 */ /* 0x000f64000c1e1100 */
[----:B-----5:R-:W-:-:S05]  /*3d80*/  PRMT R0, R99, 0x8880, RZ ;  /* 0x0000888063007816 */ /* 0x020fca00000000ff */
[----:B------:R-:W-:-:S07]  /*3d90*/  IMAD R3, R0, R89, RZ ;  /* 0x0000005900037224 */ /* 0x000fce00078e02ff */
.L_x_122:
[----:B------:R-:W-:Y:S05]  /*3da0*/  BSYNC B1 ;  /* 0x0000000000017941 */ /* 0x000fea0003800000 */
.L_x_121:
[----:B------:R-:W-:Y:S01]  /*3db0*/  @!P3 IMAD R67, R67, R88, R3 ;  /* 0x000000584343b224 */ /* 0x000fe200078e0203 */
[----:B------:R-:W-:Y:S04]  /*3dc0*/  BSSY B1, `(.L_x_123) ;  /* 0x0000006000017945 */ /* 0x000fe80003800000 */
[----:B------:R0:W-:Y:S01]  /*3dd0*/  @!P3 STG.E.U8 desc[UR36][R6.64+0x51], R67 ;  /* 0x000051430600b986 */ /* 0x0001e2000c101124 */
[----:B------:R-:W-:Y:S05]  /*3de0*/  @P5 BRA `(.L_x_124) ;  /* 0x00000000000c5947 */ /* 0x000fea0003800000 */
[----:B------:R-:W5:Y:S02]  /*3df0*/  LDG.E.U8 R99, desc[UR36][R8.64+0x58] ;  /* 0x0000582408637981 */ /* 0x000f64000c1e1100 */
[----:B-----5:R-:W-:-:S05]  /*3e00*/  PRMT R0, R99, 0x8880, RZ ;  /* 0x0000888063007816 */ /* 0x020fca00000000ff */
[----:B------:R-:W-:-:S07]  /*3e10*/  IMAD R3, R0, R89, RZ ;  /* 0x0000005900037224 */ /* 0x000fce00078e02ff */
.L_x_124:
[----:B------:R-:W-:Y:S05]  /*3e20*/  BSYNC B1 ;  /* 0x0000000000017941 */ /* 0x000fea0003800000 */
.L_x_123:
[----:B---3--:R-:W-:Y:S01]  /*3e30*/  @!P5 IMAD R13, R68, R88, R3 ;  /* 0x00000058440dd224 */ /* 0x008fe200078e0203 */
[----:B------:R-:W-:Y:S04]  /*3e40*/  BSSY B1, `(.L_x_125) ;  /* 0x0000006000017945 */ /* 0x000fe80003800000 */
[----:B------:R3:W-:Y:S01]  /*3e50*/  @!P5 STG.E.U8 desc[UR36][R4.64+0x58], R13 ;  /* 0x0000580d0400d986 */ /* 0x0007e2000c101124 */
[----:B------:R-:W-:Y:S05]  /*3e60*/  @P2 BRA `(.L_x_126) ;  /* 0x00000000000c2947 */ /* 0x000fea0003800000 */
[----:B------:R-:W5:Y:S02]  /*3e70*/  LDG.E.U8 R99, desc[UR36][R8.64+0x59] ;  /* 0x0000592408637981 */ /* 0x000f64000c1e1100 */
[----:B-----5:R-:W-:-:S05]  /*3e80*/  PRMT R0, R99, 0x8880, RZ ;  /* 0x0000888063007816 */ /* 0x020fca00000000ff */
[----:B------:R-:W-:-:S07]  /*3e90*/  IMAD R3, R0, R89, RZ ;  /* 0x0000005900037224 */ /* 0x000fce00078e02ff */
.L_x_126:
[----:B------:R-:W-:Y:S05]  /*3ea0*/  BSYNC B1 ;  /* 0x0000000000017941 */ /* 0x000fea0003800000 */
.L_x_125:
        /* <DEDUP_REMOVED lines=11> */
.L_x_128:
[----:B------:R-:W-:Y:S05]  /*3f60*/  BSYNC B1 ;  /* 0x0000000000017941 */ /* 0x000fea0003800000 */
.L_x_127:
[----:B---3--:R-:W-:Y:S01]  /*3f70*/  @!P4 IMAD R13, R70, R88, R3 ;  /* 0x00000058460dc224 */ /* 0x008fe200078e0203 */
[----:B------:R-:W-:Y:S04]  /*3f80*/  BSSY B1, `(.L_x_129) ;  /* 0x0000006000017945 */ /* 0x000fe80003800000 */
[----:B------:R3:W-:Y:S01]  /*3f90*/  @!P4 STG.E.U8 desc[UR36][R6.64+0x58], R13 ;  /* 0x0000580d0600c986 */ /* 0x0007e2000c101124 */
[----:B------:R-:W-:Y:S05]  /*3fa0*/  @P3 BRA `(.L_x_130) ;  /* 0x00000000000c3947 */ /* 0x000fea0003800000 */
[----:B------:R-:W5:Y:S02]  /*3fb0*/  LDG.E.U8 R99, desc[UR36][R10.64+0x59] ;  /* 0x000059240a637981 */ /* 0x000f64000c1e1100 */
[----:B-----5:R-:W-:-:S05]  /*3fc0*/  PRMT R0, R99, 0x8880, RZ ;  /* 0x0000888063007816 */ /* 0x020fca00000000ff */
[----:B------:R-:W-:-:S07]  /*3fd0*/  IMAD R3, R0, R89, RZ ;  /* 0x0000005900037224 */ /* 0x000fce00078e02ff */
.L_x_130:
[----:B------:R-:W-:Y:S05]  /*3fe0*/  BSYNC B1 ;  /* 0x0000000000017941 */ /* 0x000fea0003800000 */
.L_x_129:
[----:B------:R-:W-:Y:S01]  /*3ff0*/  @!P3 IMAD R71, R71, R88, R3 ;  /* 0x000000584747b224 */ /* 0x000fe200078e0203 */
[----:B------:R-:W-:Y:S04]  /*4000*/  BSSY B1, `(.L_x_131) ;  /* 0x0000006000017945 */ /* 0x000fe80003800000 */
[----:B------:R0:W-:Y:S01]  /*4010*/  @!P3 STG.E.U8 desc[UR36][R6.64+0x59], R71 ;  /* 0x000059470600b986 */ /* 0x0001e2000c101124 */
[----:B------:R-:W-:Y:S05]  /*4020*/  @P5 BRA `(.L_x_132) ;  /* 0x00000000000c5947 */ /* 0x000fea0003800000 */
[----:B------:R-:W5:Y:S02]  /*4030*/  LDG.E.U8 R99, desc[UR36][R8.64+0x60] ;  /* 0x0000602408637981 */ /* 0x000f64000c1e1100 */
[----:B-----5:R-:W-:-:S05]  /*4040*/  PRMT R0, R99, 0x8880, RZ ;  /* 0x0000888063007816 */ /* 0x020fca00000000ff */
[----:B------:R-:W-:-:S07]  /*4050*/  IMAD R3, R0, R89, RZ ;  /* 0x0000005900037224 */ /* 0x000fce00078e02ff */
.L_x_132:
[----:B------:R-:W-:Y:S05]  /*4060*/  BSYNC B1 ;  /* 0x0000000000017941 */ /* 0x000fea0003800000 */
.L_x_131:
[----:B---3--:R-:W-:Y:S01]  /*4070*/  @!P5 IMAD R13, R72, R88, R3 ;  /* 0x00000058480dd224 */ /* 0x008fe200078e0203 */
[----:B------:R-:W-:Y:S04]  /*4080*/  BSSY B1, `(.L_x_133) ;  /* 0x0000006000017945 */ /* 0x000fe80003800000 */
[----:B------:R3:W-:Y:S01]  /*4090*/  @!P5 STG.E.U8 desc[UR36][R4.64+0x60], R13 ;  /* 0x0000600d0400d986 */ /* 0x0007e2000c101124 */
[----:B------:R-:W-:Y:S05]  /*40a0*/  @P2 BRA `(.L_x_134) ;  /* 0x00000000000c2947 */ /* 0x000fea0003800000 */
[----:B------:R-:W5:Y:S02]  /*40b0*/  LDG.E.U8 R99, desc[UR36][R8.64+0x61] ;  /* 0x0000612408637981 */ /* 0x000f64000c1e1100 */
[----:B-----5:R-:W-:-:S05]  /*40c0*/  PRMT R0, R99, 0x8880, RZ ;  /* 0x0000888063007816 */ /* 0x020fca00000000ff */
[----:B------:R-:W-:-:S07]  /*40d0*/  IMAD R3, R0, R89, RZ ;  /* 0x0000005900037224 */ /* 0x000fce00078e02ff */
.L_x_134:
[----:B------:R-:W-:Y:S05]  /*40e0*/  BSYNC B1 ;  /* 0x0000000000017941 */ /* 0x000fea0003800000 */
.L_x_133:
        /* <DEDUP_REMOVED lines=11> */
.L_x_136:
[----:B------:R-:W-:Y:S05]  /*41a0*/  BSYNC B1 ;  /* 0x0000000000017941 */ /* 0x000fea0003800000 */
.L_x_135:
[----:B---3--:R-:W-:Y:S01]  /*41b0*/  @!P4 IMAD R13, R74, R88, R3 ;  /* 0x000000584a0dc224 */ /* 0x008fe200078e0203 */
[----:B------:R-:W-:Y:S04]  /*41c0*/  BSSY B1, `(.L_x_137) ;  /* 0x0000006000017945 */ /* 0x000fe80003800000 */
[----:B------:R3:W-:Y:S01]  /*41d0*/  @!P4 STG.E.U8 desc[UR36][R6.64+0x60], R13 ;  /* 0x0000600d0600c986 */ /* 0x0007e2000c101124 */
[----:B------:R-:W-:Y:S05]  /*41e0*/  @P3 BRA `(.L_x_138) ;  /* 0x00000000000c3947 */ /* 0x000fea0003800000 */
[----:B------:R-:W5:Y:S02]  /*41f0*/  LDG.E.U8 R99, desc[UR36][R10.64+0x61] ;  /* 0x000061240a637981 */ /* 0x000f64000c1e1100 */
[----:B-----5:R-:W-:-:S05]  /*4200*/  PRMT R0, R99, 0x8880, RZ ;  /* 0x0000888063007816 */ /* 0x020fca00000000ff */
[----:B------:R-:W-:-:S07]  /*4210*/  IMAD R3, R0, R89, RZ ;  /* 0x0000005900037224 */ /* 0x000fce00078e02ff */
.L_x_138:
[----:B------:R-:W-:Y:S05]  /*4220*/  BSYNC B1 ;  /* 0x0000000000017941 */ /* 0x000fea0003800000 */
.L_x_137:
[----:B------:R-:W-:Y:S01]  /*4230*/  @!P3 IMAD R75, R75, R88, R3 ;  /* 0x000000584b4bb224 */ /* 0x000fe200078e0203 */
[----:B------:R-:W-:Y:S04]  /*4240*/  BSSY B1, `(.L_x_139) ;  /* 0x0000006000017945 */ /* 0x000fe80003800000 */
[----:B------:R0:W-:Y:S01]  /*4250*/  @!P3 STG.E.U8 desc[UR36][R6.64+0x61], R75 ;  /* 0x0000614b0600b986 */ /* 0x0001e2000c101124 */
[----:B------:R-:W-:Y:S05]  /*4260*/  @P5 BRA `(.L_x_140) ;  /* 0x00000000000c5947 */ /* 0x000fea0003800000 */
[----:B------:R-:W5:Y:S02]  /*4270*/  LDG.E.U8 R99, desc[UR36][R8.64+0x68] ;  /* 0x0000682408637981 */ /* 0x000f64000c1e1100 */
[----:B-----5:R-:W-:-:S05]  /*4280*/  PRMT R0, R99, 0x8880, RZ ;  /* 0x0000888063007816 */ /* 0x020fca00000000ff */
[----:B------:R-:W-:-:S07]  /*4290*/  IMAD R3, R0, R89, RZ ;  /* 0x0000005900037224 */ /* 0x000fce00078e02ff */
.L_x_140:
[----:B------:R-:W-:Y:S05]  /*42a0*/  BSYNC B1 ;  /* 0x0000000000017941 */ /* 0x000fea0003800000 */
.L_x_139:
[----:B---3--:R-:W-:Y:S01]  /*42b0*/  @!P5 IMAD R13, R76, R88, R3 ;  /* 0x000000584c0dd224 */ /* 0x008fe200078e0203 */
[----:B------:R-:W-:Y:S04]  /*42c0*/  BSSY B1, `(.L_x_141) ;  /* 0x0000006000017945 */ /* 0x000fe80003800000 */
[----:B------:R3:W-:Y:S01]  /*42d0*/  @!P5 STG.E.U8 desc[UR36][R4.64+0x68], R13 ;  /* 0x0000680d0400d986 */ /* 0x0007e2000c101124 */
[----:B------:R-:W-:Y:S05]  /*42e0*/  @P2 BRA `(.L_x_142) ;  /* 0x00000000000c2947 */ /* 0x000fea0003800000 */
[----:B------:R-:W5:Y:S02]  /*42f0*/  LDG.E.U8 R99, desc[UR36][R8.64+0x69] ;  /* 0x0000692408637981 */ /* 0x000f64000c1e1100 */
[----:B-----5:R-:W-:-:S05]  /*4300*/  PRMT R0, R99, 0x8880, RZ ;  /* 0x0000888063007816 */ /* 0x020fca00000000ff */
[----:B------:R-:W-:-:S07]  /*4310*/  IMAD R3, R0, R89, RZ ;  /* 0x0000005900037224 */ /* 0x000fce00078e02ff */
.L_x_142:
[----:B------:R-:W-:Y:S05]  /*4320*/  BSYNC B1 ;  /* 0x0000000000017941 */ /* 0x000fea0003800000 */
.L_x_141:
        /* <DEDUP_REMOVED lines=11> */
.L_x_144:
[----:B------:R-:W-:Y:S05]  /*43e0*/  BSYNC B1 ;  /* 0x0000000000017941 */ /* 0x000fea0003800000 */
.L_x_143:
[----:B---3--:R-:W-:Y:S01]  /*43f0*/  @!P4 IMAD R13, R78, R88, R3 ;  /* 0x000000584e0dc224 */ /* 0x008fe200078e0203 */
[----:B------:R-:W-:Y:S04]  /*4400*/  BSSY B1, `(.L_x_145) ;  /* 0x0000006000017945 */ /* 0x000fe80003800000 */
[----:B------:R3:W-:Y:S01]  /*4410*/  @!P4 STG.E.U8 desc[UR36][R6.64+0x68], R13 ;  /* 0x0000680d0600c986 */ /* 0x0007e2000c101124 */
[----:B------:R-:W-:Y:S05]  /*4420*/  @P3 BRA `(.L_x_146) ;  /* 0x00000000000c3947 */ /* 0x000fea0003800000 */
[----:B------:R-:W5:Y:S02]  /*4430*/  LDG.E.U8 R99, desc[UR36][R10.64+0x69] ;  /* 0x000069240a637981 */ /* 0x000f64000c1e1100 */
[----:B-----5:R-:W-:-:S05]  /*4440*/  PRMT R0, R99, 0x8880, RZ ;  /* 0x0000888063007816 */ /* 0x020fca00000000ff */
[----:B------:R-:W-:-:S07]  /*4450*/  IMAD R3, R0, R89, RZ ;  /* 0x0000005900037224 */ /* 0x000fce00078e02ff */
.L_x_146:
[----:B------:R-:W-:Y:S05]  /*4460*/  BSYNC B1 ;  /* 0x0000000000017941 */ /* 0x000fea0003800000 */
.L_x_145:
[----:B------:R-:W-:Y:S01]  /*4470*/  @!P3 IMAD R79, R79, R88, R3 ;  /* 0x000000584f4fb224 */ /* 0x000fe200078e0203 */
[----:B------:R-:W-:Y:S04]  /*4480*/  BSSY B1, `(.L_x_147) ;  /* 0x0000006000017945 */ /* 0x000fe80003800000 */
[----:B------:R0:W-:Y:S01]  /*4490*/  @!P3 STG.E.U8 desc[UR36][R6.64+0x69], R79 ;  /* 0x0000694f0600b986 */ /* 0x0001e2000c101124 */
[----:B------:R-:W-:Y:S05]  /*44a0*/  @P5 BRA `(.L_x_148) ;  /* 0x00000000000c5947 */ /* 0x000fea0003800000 */
[----:B------:R-:W5:Y:S02]  /*44b0*/  LDG.E.U8 R99, desc[UR36][R8.64+0x70] ;  /* 0x0000702408637981 */ /* 0x000f64000c1e1100 */
[----:B-----5:R-:W-:-:S05]  /*44c0*/  PRMT R0, R99, 0x8880, RZ ;  /* 0x0000888063007816 */ /* 0x020fca00000000ff */
[----:B------:R-:W-:-:S07]  /*44d0*/  IMAD R3, R0, R89, RZ ;  /* 0x0000005900037224 */ /* 0x000fce00078e02ff */
.L_x_148:
[----:B------:R-:W-:Y:S05]  /*44e0*/  BSYNC B1 ;  /* 0x0000000000017941 */ /* 0x000fea0003800000 */
.L_x_147:
[----:B---3--:R-:W-:Y:S01]  /*44f0*/  @!P5 IMAD R13, R80, R88, R3 ;  /* 0x00000058500dd224 */ /* 0x008fe200078e0203 */
[----:B------:R-:W-:Y:S04]  /*4500*/  BSSY B1, `(.L_x_149) ;  /* 0x0000006000017945 */ /* 0x000fe80003800000 */
[----:B------:R3:W-:Y:S01]  /*4510*/  @!P5 STG.E.U8 desc[UR36][R4.64+0x70], R13 ;  /* 0x0000700d0400d986 */ /* 0x0007e2000c101124 */
[----:B------:R-:W-:Y:S05]  /*4520*/  @P2 BRA `(.L_x_150) ;  /* 0x00000000000c2947 */ /* 0x000fea0003800000 */
[----:B------:R-:W5:Y:S02]  /*4530*/  LDG.E.U8 R99, desc[UR36][R8.64+0x71] ;  /* 0x0000712408637981 */ /* 0x000f64000c1e1100 */
[----:B-----5:R-:W-:-:S05]  /*4540*/  PRMT R0, R99, 0x8880, RZ ;  /* 0x0000888063007816 */ /* 0x020fca00000000ff */
[----:B------:R-:W-:-:S07]  /*4550*/  IMAD R3, R0, R89, RZ ;  /* 0x0000005900037224 */ /* 0x000fce00078e02ff */
.L_x_150:
[----:B------:R-:W-:Y:S05]  /*4560*/  BSYNC B1 ;  /* 0x0000000000017941 */ /* 0x000fea0003800000 */
.L_x_149:
[----:B------:R-:W-:Y:S01]  /*4570*/  ISETP.LT.OR P4, PT, R19, 0x71, !P0 ;  /* 0x000000711300780c */ /* 0x000fe20004781670 */
[----:B------:R-:W-:Y:S01]  /*4580*/  @!P2 IMAD R81, R81, R88, R3 ;  /* 0x000000585151a224 */ /* 0x000fe200078e0203 */
[----:B------:R-:W-:Y:S01]  /*4590*/  BSSY B1, `(.L_x_151) ;  /* 0x000000a000017945 */ /* 0x000fe20003800000 */
[C---:B------:R-:W-:Y:S02]  /*45a0*/  ISETP.LT.OR P3, PT, R19.reuse, 0x72, !P0 ;  /* 0x000000721300780c */ /* 0x040fe40004761670 */
[C---:B------:R-:W-:Y:S01]  /*45b0*/  ISETP.LT.OR P5, PT, R19.reuse, 0x79, !P0 ;  /* 0x000000791300780c */ /* 0x040fe200047a1670 */
[----:B------:R0:W-:Y:S01]  /*45c0*/  @!P2 STG.E.U8 desc[UR36][R4.64+0x71], R81 ;  /* 0x000071510400a986 */ /* 0x0001e2000c101124 */
[C---:B------:R-:W-:Y:S02]  /*45d0*/  ISETP.LT.OR P2, PT, R19.reuse, 0x79, !P1 ;  /* 0x000000791300780c */ /* 0x040fe40004f41670 */
[----:B------:R-:W-:-:S04]  /*45e0*/  ISETP.LT.OR P1, PT, R19, 0x7a, !P1 ;  /* 0x0000007a1300780c */ /* 0x000fc80004f21670 */
[----:B------:R-:W-:Y:S09]  /*45f0*/  @P4 BRA `(.L_x_152) ;  /* 0x00000000000c4947 */ /* 0x000ff20003800000 */
[----:B------:R-:W5:Y:S02]  /*4600*/  LDG.E.U8 R99, desc[UR36][R10.64+0x70] ;  /* 0x000070240a637981 */ /* 0x000f64000c1e1100 */
[----:B-----5:R-:W-:-:S05]  /*4610*/  PRMT R0, R99, 0x8880, RZ ;  /* 0x0000888063007816 */ /* 0x020fca00000000ff */
[----:B------:R-:W-:-:S07]  /*4620*/  IMAD R3, R0, R89, RZ ;  /* 0x0000005900037224 */ /* 0x000fce00078e02ff */
.L_x_152:
[----:B------:R-:W-:Y:S05]  /*4630*/  BSYNC B1 ;  /* 0x0000000000017941 */ /* 0x000fea0003800000 */
.L_x_151:
[----:B---3--:R-:W-:Y:S01]  /*4640*/  @!P4 IMAD R13, R82, R88, R3 ;  /* 0x00000058520dc224 */ /* 0x008fe200078e0203 */
[----:B------:R-:W-:Y:S04]  /*4650*/  BSSY B1, `(.L_x_153) ;  /* 0x0000006000017945 */ /* 0x000fe80003800000 */
[----:B------:R3:W-:Y:S01]  /*4660*/  @!P4 STG.E.U8 desc[UR36][R6.64+0x70], R13 ;  /* 0x0000700d0600c986 */ /* 0x0007e2000c101124 */
[----:B------:R-:W-:Y:S05]  /*4670*/  @P3 BRA `(.L_x_154) ;  /* 0x00000000000c3947 */ /* 0x000fea0003800000 */
[----:B------:R-:W5:Y:S02]  /*4680*/  LDG.E.U8 R99, desc[UR36][R10.64+0x71] ;  /* 0x000071240a637981 */ /* 0x000f64000c1e1100 */
[----:B-----5:R-:W-:-:S05]  /*4690*/  PRMT R0, R99, 0x8880, RZ ;  /* 0x0000888063007816 */ /* 0x020fca00000000ff */
[----:B------:R-:W-:-:S07]  /*46a0*/  IMAD R3, R0, R89, RZ ;  /* 0x0000005900037224 */ /* 0x000fce00078e02ff */
.L_x_154:
[----:B------:R-:W-:Y:S05]  /*46b0*/  BSYNC B1 ;  /* 0x0000000000017941 */ /* 0x000fea0003800000 */
.L_x_153:
[----:B------:R-:W-:Y:S01]  /*46c0*/  @!P3 IMAD R83, R83, R88, R3 ;  /* 0x000000585353b224 */ /* 0x000fe200078e0203 */
[----:B------:R-:W-:Y:S04]  /*46d0*/  BSSY B1, `(.L_x_155) ;  /* 0x0000006000017945 */ /* 0x000fe80003800000 */
[----:B------:R0:W-:Y:S01]  /*46e0*/  @!P3 STG.E.U8 desc[UR36][R6.64+0x71], R83 ;  /* 0x000071530600b986 */ /* 0x0001e2000c101124 */
[----:B------:R-:W-:Y:S05]  /*46f0*/  @P2 BRA `(.L_x_156) ;  /* 0x00000000000c2947 */ /* 0x000fea0003800000 */
[----:B------:R-:W5:Y:S02]  /*4700*/  LDG.E.U8 R99, desc[UR36][R8.64+0x78] ;  /* 0x0000782408637981 */ /* 0x000f64000c1e1100 */
[----:B-----5:R-:W-:-:S05]  /*4710*/  PRMT R0, R99, 0x8880, RZ ;  /* 0x0000888063007816 */ /* 0x020fca00000000ff */
[----:B------:R-:W-:-:S07]  /*4720*/  IMAD R3, R0, R89, RZ ;  /* 0x0000005900037224 */ /* 0x000fce00078e02ff */
.L_x_156:
[----:B------:R-:W-:Y:S05]  /*4730*/  BSYNC B1 ;  /* 0x0000000000017941 */ /* 0x000fea0003800000 */
.L_x_155:
[----:B---3--:R-:W-:Y:S01]  /*4740*/  @!P2 IMAD R13, R84, R88, R3 ;  /* 0x00000058540da224 */ /* 0x008fe200078e0203 */
[----:B------:R-:W-:Y:S04]  /*4750*/  BSSY B1, `(.L_x_157) ;  /* 0x0000006000017945 */ /* 0x000fe80003800000 */
[----:B------:R3:W-:Y:S01]  /*4760*/  @!P2 STG.E.U8 desc[UR36][R4.64+0x78], R13 ;  /* 0x0000780d0400a986 */ /* 0x0007e2000c101124 */
[----:B------:R-:W-:Y:S05]  /*4770*/  @P1 BRA `(.L_x_158) ;  /* 0x00000000000c1947 */ /* 0x000fea0003800000 */
[----:B------:R-:W5:Y:S02]  /*4780*/  LDG.E.U8 R99, desc[UR36][R8.64+0x79] ;  /* 0x0000792408637981 */ /* 0x000f64000c1e1100 */
[----:B-----5:R-:W-:-:S05]  /*4790*/  PRMT R0, R99, 0x8880, RZ ;  /* 0x0000888063007816 */ /* 0x020fca00000000ff */
[----:B------:R-:W-:-:S07]  /*47a0*/  IMAD R3, R0, R89, RZ ;  /* 0x0000005900037224 */ /* 0x000fce00078e02ff */
.L_x_158:
[----:B------:R-:W-:Y:S05]  /*47b0*/  BSYNC B1 ;  /* 0x0000000000017941 */ /* 0x000fea0003800000 */
.L_x_157:
[----:B------:R-:W-:Y:S01]  /*47c0*/  @!P1 IMAD R85, R85, R88, R3 ;  /* 0x0000005855559224 */ /* 0x000fe200078e0203 */
[----:B------:R-:W-:Y:S04]  /*47d0*/  BSSY B1, `(.L_x_159) ;  /* 0x0000006000017945 */ /* 0x000fe80003800000 */
[----:B------:R0:W-:Y:S01]  /*47e0*/  @!P1 STG.E.U8 desc[UR36][R4.64+0x79], R85 ;  /* 0x0000795504009986 */ /* 0x0001e2000c101124 */
[----:B------:R-:W-:Y:S05]  /*47f0*/  @P5 BRA `(.L_x_160) ;  /* 0x00000000000c5947 */ /* 0x000fea0003800000 */
[----:B------:R-:W5:Y:S02]  /*4800*/  LDG.E.U8 R99, desc[UR36][R10.64+0x78] ;  /* 0x000078240a637981 */ /* 0x000f64000c1e1100 */
[----:B-----5:R-:W-:-:S05]  /*4810*/  PRMT R0, R99, 0x8880, RZ ;  /* 0x0000888063007816 */ /* 0x020fca00000000ff */
[----:B------:R-:W-:-:S07]  /*4820*/  IMAD R3, R0, R89, RZ ;  /* 0x0000005900037224 */ /* 0x000fce00078e02ff */
.L_x_160:
[----:B------:R-:W-:Y:S05]  /*4830*/  BSYNC B1 ;  /* 0x0000000000017941 */ /* 0x000fea0003800000 */
.L_x_159:
[----:B0123--:R-:W-:Y:S01]  /*4840*/  @!P5 IMAD R5, R86, R88, R3 ;  /* 0x000000585605d224 */ /* 0x00ffe200078e0203 */
[----:B------:R-:W-:Y:S01]  /*4850*/  ISETP.LT.OR P0, PT, R19, 0x7a, !P0 ;  /* 0x0000007a1300780c */ /* 0x000fe20004701670 */
[----:B------:R-:W-:Y:S03]  /*4860*/  BSSY B1, `(.L_x_161) ;  /* 0x0000006000017945 */ /* 0x000fe60003800000 */
[----:B------:R0:W-:Y:S09]  /*4870*/  @!P5 STG.E.U8 desc[UR36][R6.64+0x78], R5 ;  /* 0x000078050600d986 */ /* 0x0001f2000c101124 */
[----:B------:R-:W-:Y:S05]  /*4880*/  @P0 BRA `(.L_x_162) ;  /* 0x00000000000c0947 */ /* 0x000fea0003800000 */
[----:B------:R-:W2:Y:S02]  /*4890*/  LDG.E.U8 R99, desc[UR36][R10.64+0x79] ;  /* 0x000079240a637981 */ /* 0x000ea4000c1e1100 */
[----:B--2---:R-:W-:-:S05]  /*48a0*/  PRMT R0, R99, 0x8880, RZ ;  /* 0x0000888063007816 */ /* 0x004fca00000000ff */
[----:B------:R-:W-:-:S07]  /*48b0*/  IMAD R3, R0, R89, RZ ;  /* 0x0000005900037224 */ /* 0x000fce00078e02ff */
.L_x_162:
[----:B------:R-:W-:Y:S05]  /*48c0*/  BSYNC B1 ;  /* 0x0000000000017941 */ /* 0x000fea0003800000 */
.L_x_161:
[----:B------:R-:W-:Y:S01]  /*48d0*/  IMAD R3, R87, R88, R3 ;  /* 0x0000005857037224 */ /* 0x000fe200078e0203 */
[----:B------:R-:W-:Y:S06]  /*48e0*/  @P0 BRA `(.L_x_163) ;  /* 0x0000000c00100947 */ /* 0x000fec0003800000 */
[----:B------:R1:W-:Y:S01]  /*48f0*/  STG.E.U8 desc[UR36][R6.64+0x79], R3 ;  /* 0x0000790306007986 */ /* 0x0003e2000c101124 */
[----:B------:R-:W-:Y:S05]  /*4900*/  BRA `(.L_x_163) ;  /* 0x0000000c00087947 */ /* 0x000fea0003800000 */
.L_x_34:
[C---:B------:R-:W-:Y:S02]  /*4910*/  ISETP.GE.AND P1, PT, R20.reuse, 0x1, PT ;  /* 0x000000011400780c */ /* 0x040fe40003f26270 */
[----:B------:R-:W-:Y:S02]  /*4920*/  ISETP.GE.AND P0, PT, R20, 0x9, PT ;  /* 0x000000091400780c */ /* 0x000fe40003f06270 */
[C---:B------:R-:W-:Y:S02]  /*4930*/  ISETP.LT.OR P4, PT, R19.reuse, 0x1, !P1 ;  /* 0x000000011300780c */ /* 0x040fe40004f81670 */
[C---:B------:R-:W-:Y:S02]  /*4940*/  ISETP.LT.OR P3, PT, R19.reuse, 0x2, !P1 ;  /* 0x000000021300780c */ /* 0x040fe40004f61670 */
[C---:B------:R-:W-:Y:S02]  /*4950*/  ISETP.LT.OR P2, PT, R19.reuse, 0x1, !P0 ;  /* 0x000000011300780c */ /* 0x040fe40004741670 */
[----:B------:R-:W-:-:S07]  /*4960*/  ISETP.LT.OR P5, PT, R19, 0x2, !P0 ;  /* 0x000000021300780c */ /* 0x000fce00047a1670 */
[-C--:B------:R-:W-:Y:S02]  /*4970*/  @!P4 IMAD R3, R24, R88.reuse, RZ ;  /* 0x000000581803c224 */ /* 0x080fe400078e02ff */
[-C--:B------:R-:W-:Y:S02]  /*4980*/  @!P3 IMAD R25, R25, R88.reuse, RZ ;  /* 0x000000581919b224 */ /* 0x080fe400078e02ff */
[-C--:B------:R-:W-:Y:S01]  /*4990*/  @!P2 IMAD R9, R26, R88.reuse, RZ ;  /* 0x000000581a09a224 */ /* 0x080fe200078e02ff */
[----:B------:R0:W-:Y:S01]  /*49a0*/  @!P4 STG.E.U8 desc[UR36][R4.64], R3 ;  /* 0x000000030400c986 */ /* 0x0001e2000c101124 */
[----:B------:R-:W-:Y:S01]  /*49b0*/  ISETP.LT.OR P4, PT, R19, 0x9, !P1 ;  /* 0x000000091300780c */ /* 0x000fe20004f81670 */
[----:B------:R-:W-:Y:S02]  /*49c0*/  @!P5 IMAD R27, R27, R88, RZ ;  /* 0x000000581b1bd224 */ /* 0x000fe400078e02ff */
[----:B------:R-:W-:Y:S01]  /*49d0*/  @!P3 STG.E.U8 desc[UR36][R4.64+0x1], R25 ;  /* 0x000001190400b986 */ /* 0x000fe2000c101124 */
[----:B------:R-:W-:-:S03]  /*49e0*/  ISETP.LT.OR P3, PT, R19, 0xa, !P1 ;  /* 0x0000000a1300780c */ /* 0x000fc60004f61670 */
[----:B------:R1:W-:Y:S01]  /*49f0*/  @!P2 STG.E.U8 desc[UR36][R6.64], R9 ;  /* 0x000000090600a986 */ /* 0x0003e2000c101124 */
[----:B------:R-:W-:-:S03]  /*4a00*/  ISETP.LT.OR P2, PT, R19, 0x9, !P0 ;  /* 0x000000091300780c */ /* 0x000fc60004741670 */
[----:B------:R-:W-:Y:S01]  /*4a10*/  @!P5 STG.E.U8 desc[UR36][R6.64+0x1], R27 ;  /* 0x0000011b0600d986 */ /* 0x000fe2000c101124 */
[----:B------:R-:W-:Y:S01]  /*4a20*/  ISETP.LT.OR P5, PT, R19, 0xa, !P0 ;  /* 0x0000000a1300780c */ /* 0x000fe200047a1670 */
[----:B------:R-:W-:-:S04]  /*4a30*/  @!P4 IMAD R11, R28, R88, RZ ;  /* 0x000000581c0bc224 */ /* 0x000fc800078e02ff */
[-C--:B------:R-:W-:Y:S01]  /*4a40*/  @!P3 IMAD R29, R29, R88.reuse, RZ ;  /* 0x000000581d1db224 */ /* 0x080fe200078e02ff */
[----:B------:R-:W-:Y:S01]  /*4a50*/  @!P4 STG.E.U8 desc[UR36][R4.64+0x8], R11 ;  /* 0x0000080b0400c986 */ /* 0x000fe2000c101124 */
[C---:B------:R-:W-:Y:S02]  /*4a60*/  ISETP.LT.OR P4, PT, R19.reuse, 0x11, !P1 ;  /* 0x000000111300780c */ /* 0x040fe40004f81670 */
[-C--:B0-----:R-:W-:Y:S01]  /*4a70*/  @!P2 IMAD R3, R30, R88.reuse, RZ ;  /* 0x000000581e03a224 */ /* 0x081fe200078e02ff */
[----:B------:R-:W-:Y:S01]  /*4a80*/  @!P3 STG.E.U8 desc[UR36][R4.64+0x9], R29 ;  /* 0x0000091d0400b986 */ /* 0x000fe2000c101124 */
[----:B------:R-:W-:Y:S02]  /*4a90*/  ISETP.LT.OR P3, PT, R19, 0x12, !P1 ;  /* 0x000000121300780c */ /* 0x000fe40004f61670 */
[----:B------:R-:W-:Y:S01]  /*4aa0*/  @!P5 IMAD R31, R31, R88, RZ ;  /* 0x000000581f1fd224 */ /* 0x000fe200078e02ff */
[----:B------:R0:W-:Y:S01]  /*4ab0*/  @!P2 STG.E.U8 desc[UR36][R6.64+0x8], R3 ;  /* 0x000008030600a986 */ /* 0x0001e2000c101124 */
[----:B------:R-:W-:-:S03]  /*4ac0*/  ISETP.LT.OR P2, PT, R19, 0x11, !P0 ;  /* 0x000000111300780c */ /* 0x000fc60004741670 */
[----:B------:R-:W-:Y:S01]  /*4ad0*/  @!P5 STG.E.U8 desc[UR36][R6.64+0x9], R31 ;  /* 0x0000091f0600d986 */ /* 0x000fe2000c101124 */
[----:B------:R-:W-:Y:S01]  /*4ae0*/  ISETP.LT.OR P5, PT, R19, 0x12, !P0 ;  /* 0x000000121300780c */ /* 0x000fe200047a1670 */
[----:B-1----:R-:W-:-:S04]  /*4af0*/  @!P4 IMAD R9, R32, R88, RZ ;  /* 0x000000582009c224 */ /* 0x002fc800078e02ff */
        /* <DEDUP_REMOVED lines=109> */
[----:B------:R1:W-:Y:S01]  /*51d0*/  @!P4 STG.E.U8 desc[UR36][R4.64+0x58], R11 ;  /* 0x0000580b0400c986 */ /* 0x0003e2000c101124 */
        /* <DEDUP_REMOVED lines=13> */
[-C--:B-1----:R-:W-:Y:S01]  /*52b0*/  @!P2 IMAD R11, R74, R88.reuse, RZ ;  /* 0x000000584a0ba224 */ /* 0x082fe200078e02ff */
[----:B------:R-:W-:Y:S01]  /*52c0*/  @!P3 STG.E.U8 desc[UR36][R4.64+0x61], R73 ;  /* 0x000061490400b986 */ /* 0x000fe2000c101124 */
[----:B------:R-:W-:Y:S02]  /*52d0*/  ISETP.LT.OR P3, PT, R19, 0x6a, !P1 ;  /* 0x0000006a1300780c */ /* 0x000fe40004f61670 */
[----:B------:R-:W-:Y:S01]  /*52e0*/  @!P5 IMAD R75, R75, R88, RZ ;  /* 0x000000584b4bd224 */ /* 0x000fe200078e02ff */
[----:B------:R1:W-:Y:S01]  /*52f0*/  @!P2 STG.E.U8 desc[UR36][R6.64+0x60], R11 ;  /* 0x0000600b0600a986 */ /* 0x0003e2000c101124 */
[----:B------:R-:W-:-:S03]  /*5300*/  ISETP.LT.OR P2, PT, R19, 0x69, !P0 ;  /* 0x000000691300780c */ /* 0x000fc60004741670 */
[----:B------:R-:W-:Y:S01]  /*5310*/  @!P5 STG.E.U8 desc[UR36][R6.64+0x61], R75 ;  /* 0x0000614b0600d986 */ /* 0x000fe2000c101124 */
[----:B------:R-:W-:Y:S01]  /*5320*/  ISETP.LT.OR P5, PT, R19, 0x6a, !P0 ;  /* 0x0000006a1300780c */ /* 0x000fe200047a1670 */
[----:B0-----:R-:W-:-:S04]  /*5330*/  @!P4 IMAD R3, R76, R88, RZ ;  /* 0x000000584c03c224 */ /* 0x001fc800078e02ff */
[-C--:B------:R-:W-:Y:S01]  /*5340*/  @!P3 IMAD R77, R77, R88.reuse, RZ ;  /* 0x000000584d4db224 */ /* 0x080fe200078e02ff */
[----:B------:R0:W-:Y:S01]  /*5350*/  @!P4 STG.E.U8 desc[UR36][R4.64+0x68], R3 ;  /* 0x000068030400c986 */ /* 0x0001e2000c101124 */
[C---:B------:R-:W-:Y:S02]  /*5360*/  ISETP.LT.OR P4, PT, R19.reuse, 0x72, !P1 ;  /* 0x000000721300780c */ /* 0x040fe40004f81670 */
[-C--:B--2---:R-:W-:Y:S01]  /*5370*/  @!P2 IMAD R9, R78, R88.reuse, RZ ;  /* 0x000000584e09a224 */ /* 0x084fe200078e02ff */
[----:B------:R-:W-:Y:S01]  /*5380*/  @!P3 STG.E.U8 desc[UR36][R4.64+0x69], R77 ;  /* 0x0000694d0400b986 */ /* 0x000fe2000c101124 */
[----:B------:R-:W-:Y:S02]  /*5390*/  ISETP.LT.OR P3, PT, R19, 0x71, !P1 ;  /* 0x000000711300780c */ /* 0x000fe40004f61670 */
[----:B------:R-:W-:Y:S01]  /*53a0*/  @!P5 IMAD R79, R79, R88, RZ ;  /* 0x000000584f4fd224 */ /* 0x000fe200078e02ff */
[----:B------:R-:W-:Y:S01]  /*53b0*/  @!P2 STG.E.U8 desc[UR36][R6.64+0x68], R9 ;  /* 0x000068090600a986 */ /* 0x000fe2000c101124 */
[----:B------:R-:W-:-:S03]  /*53c0*/  ISETP.LT.OR P2, PT, R19, 0x71, !P0 ;  /* 0x000000711300780c */ /* 0x000fc60004741670 */
[----:B------:R-:W-:Y:S01]  /*53d0*/  @!P5 STG.E.U8 desc[UR36][R6.64+0x69], R79 ;  /* 0x0000694f0600d986 */ /* 0x000fe2000c101124 */
[----:B------:R-:W-:Y:S01]  /*53e0*/  ISETP.LT.OR P5, PT, R19, 0x79, !P0 ;  /* 0x000000791300780c */ /* 0x000fe200047a1670 */
[----:B------:R-:W-:-:S04]  /*53f0*/  @!P4 IMAD R81, R81, R88, RZ ;  /* 0x000000585151c224 */ /* 0x000fc800078e02ff */
[-C--:B-1----:R-:W-:Y:S01]  /*5400*/  @!P3 IMAD R11, R80, R88.reuse, RZ ;  /* 0x00000058500bb224 */ /* 0x082fe200078e02ff */
[----:B------:R-:W-:Y:S01]  /*5410*/  @!P4 STG.E.U8 desc[UR36][R4.64+0x71], R81 ;  /* 0x000071510400c986 */ /* 0x000fe2000c101124 */
[C---:B------:R-:W-:Y:S02]  /*5420*/  ISETP.LT.OR P4, PT, R19.reuse, 0x72, !P0 ;  /* 0x000000721300780c */ /* 0x040fe40004781670 */
[C---:B------:R-:W-:Y:S01]  /*5430*/  ISETP.LT.OR P0, PT, R19.reuse, 0x7a, !P0 ;  /* 0x0000007a1300780c */ /* 0x040fe20004701670 */
[----:B------:R1:W-:Y:S01]  /*5440*/  @!P3 STG.E.U8 desc[UR36][R4.64+0x70], R11 ;  /* 0x0000700b0400b986 */ /* 0x0003e2000c101124 */
[C---:B------:R-:W-:Y:S01]  /*5450*/  ISETP.LT.OR P3, PT, R19.reuse, 0x79, !P1 ;  /* 0x000000791300780c */ /* 0x040fe20004f61670 */
[----:B0-----:R-:W-:Y:S01]  /*5460*/  @!P2 IMAD R3, R82, R88, RZ ;  /* 0x000000585203a224 */ /* 0x001fe200078e02ff */
[----:B------:R-:W-:-:S04]  /*5470*/  ISETP.LT.OR P1, PT, R19, 0x7a, !P1 ;  /* 0x0000007a1300780c */ /* 0x000fc80004f21670 */
[----:B------:R2:W-:Y:S03]  /*5480*/  @!P2 STG.E.U8 desc[UR36][R6.64+0x70], R3 ;  /* 0x000070030600a986 */ /* 0x0005e6000c101124 */
[-C--:B------:R-:W-:Y:S02]  /*5490*/  @!P4 IMAD R83, R83, R88.reuse, RZ ;  /* 0x000000585353c224 */ /* 0x080fe400078e02ff */
[-C--:B-1----:R-:W-:Y:S02]  /*54a0*/  @!P5 IMAD R11, R86, R88.reuse, RZ ;  /* 0x00000058560bd224 */ /* 0x082fe400078e02ff */
[-C--:B------:R-:W-:Y:S01]  /*54b0*/  @!P3 IMAD R9, R84, R88.reuse, RZ ;  /* 0x000000585409b224 */ /* 0x080fe200078e02ff */
[----:B------:R2:W-:Y:S01]  /*54c0*/  @!P4 STG.E.U8 desc[UR36][R6.64+0x71], R83 ;  /* 0x000071530600c986 */ /* 0x0005e2000c101124 */
[-C--:B------:R-:W-:Y:S02]  /*54d0*/  @!P1 IMAD R85, R85, R88.reuse, RZ ;  /* 0x0000005855559224 */ /* 0x080fe400078e02ff */
[----:B------:R-:W-:Y:S01]  /*54e0*/  @!P0 IMAD R87, R87, R88, RZ ;  /* 0x0000005857578224 */ /* 0x000fe200078e02ff */
[----:B------:R2:W-:Y:S04]  /*54f0*/  @!P3 STG.E.U8 desc[UR36][R4.64+0x78], R9 ;  /* 0x000078090400b986 */ /* 0x0005e8000c101124 */
[----:B------:R2:W-:Y:S04]  /*5500*/  @!P1 STG.E.U8 desc[UR36][R4.64+0x79], R85 ;  /* 0x0000795504009986 */ /* 0x0005e8000c101124 */
[----:B------:R2:W-:Y:S04]  /*5510*/  @!P5 STG.E.U8 desc[UR36][R6.64+0x78], R11 ;  /* 0x0000780b0600d986 */ /* 0x0005e8000c101124 */
[----:B------:R2:W-:Y:S02]  /*5520*/  @!P0 STG.E.U8 desc[UR36][R6.64+0x79], R87 ;  /* 0x0000795706008986 */ /* 0x0005e4000c101124 */
.L_x_163:
[----:B------:R-:W-:Y:S05]  /*5530*/  BSYNC B0 ;  /* 0x0000000000007941 */ /* 0x000fea0003800000 */
.L_x_33:
[----:B0-2---:R-:W2:Y:S01]  /*5540*/  LDL.64 R4, [R1] ;  /* 0x0000000001047983 */ /* 0x005ea20000100a00 */
[----:B------:R-:W-:Y:S01]  /*5550*/  ULDC.64 UR4, c[0x0][0x650] ;  /* 0x0001940000047ab9 */ /* 0x000fe20000000a00 */
[----:B------:R-:W-:Y:S02]  /*5560*/  IMAD.U32 R0, RZ, RZ, UR44 ;  /* 0x0000002cff007e24 */ /* 0x000fe4000f8e00ff */
[----:B------:R-:W-:Y:S02]  /*5570*/  IMAD.MOV.U32 R22, RZ, RZ, -0x1 ;  /* 0xffffffffff167424 */ /* 0x000fe400078e00ff */
[----:B------:R0:W-:Y:S01]  /*5580*/  SYNCS.ARRIVE.TRANS64.A1T0 RZ, [R0+UR47], RZ ;  /* 0x000000ff00ff79a7 */ /* 0x0001e2000810002f */
[----:B------:R-:W-:Y:S02]  /*5590*/  IMAD.MOV.U32 R19, RZ, RZ, -0x1 ;  /* 0xffffffffff137424 */ /* 0x000fe400078e00ff */
[----:B------:R-:W-:Y:S01]  /*55a0*/  IMAD.MOV.U32 R18, RZ, RZ, -0x1 ;  /* 0xffffffffff127424 */ /* 0x000fe200078e00ff */
[----:B0-----:R-:W-:-:S02]  /*55b0*/  PRMT R0, RZ, 0x7610, R0 ;  /* 0x00007610ff007816 */ /* 0x001fc40000000000 */
[----:B--2---:R-:W-:-:S05]  /*55c0*/  LEA R16, P0, R4, R16, 0x1 ;  /* 0x0000001004107211 */ /* 0x004fca00078008ff */
[----:B------:R-:W-:Y:S01]  /*55d0*/  IMAD.X R17, R96, 0x1, R17, P0 ;  /* 0x0000000160117824 */ /* 0x000fe200000e0611 */
[----:B------:R-:W-:-:S04]  /*55e0*/  ISETP.GE.U32.AND P0, PT, R16, UR4, PT ;  /* 0x0000000410007c0c */ /* 0x000fc8000bf06070 */
[----:B------:R-:W-:-:S13]  /*55f0*/  ISETP.GE.U32.AND.EX P0, PT, R17, UR5, PT, P0 ;  /* 0x0000000511007c0c */ /* 0x000fda000bf06100 */
[----:B------:R-:W-:Y:S05]  /*5600*/  @P0 BRA `(.L_x_164) ;  /* 0x0000000400500947 */ /* 0x000fea0003800000 */
[----:B------:R-:W0:Y:S01]  /*5610*/  LDC.64 R10, c[0x0][0x628] ;  /* 0x00018a00ff0a7b82 */ /* 0x000e220000000a00 */
[----:B------:R-:W2:Y:S01]  /*5620*/  S2R R19, SR_CTAID.X ;  /* 0x0000000000137919 */ /* 0x000ea20000002500 */
[----:B------:R-:W-:Y:S02]  /*5630*/  IMAD.MOV.U32 R8, RZ, RZ, R16 ;  /* 0x000000ffff087224 */ /* 0x000fe400078e0010 */
[----:B------:R-:W-:Y:S01]  /*5640*/  IMAD.MOV.U32 R9, RZ, RZ, R17 ;  /* 0x000000ffff097224 */ /* 0x000fe200078e0011 */
[----:B------:R-:W3:Y:S03]  /*5650*/  S2R R20, SR_CTAID.Y ;  /* 0x0000000000147919 */ /* 0x000ee60000002600 */
[----:B------:R-:W1:Y:S08]  /*5660*/  LDC R0, c[0x0][0x630] ;  /* 0x00018c00ff007b82 */ /* 0x000e700000000800 */
[----:B------:R-:W1:Y:S01]  /*5670*/  LDC.64 R14, c[0x0][0x620] ;  /* 0x00018800ff0e7b82 */ /* 0x000e620000000a00 */
[----:B0-----:R-:W-:-:S04]  /*5680*/  ISETP.NE.U32.AND P0, PT, R10, RZ, PT ;  /* 0x000000ff0a00720c */ /* 0x001fc80003f05070 */
[----:B------:R-:W-:-:S13]  /*5690*/  ISETP.NE.AND.EX P0, PT, R11, RZ, PT, P0 ;  /* 0x000000ff0b00720c */ /* 0x000fda0003f05300 */
[----:B-123--:R-:W-:Y:S05]  /*56a0*/  @!P0 BRA `(.L_x_165) ;  /* 0x0000000000288947 */ /* 0x00efea0003800000 */
[----:B------:R-:W0:Y:S02]  /*56b0*/  LDC R3, c[0x0][0x634] ;  /* 0x00018d00ff037b82 */ /* 0x000e240000000800 */
[----:B0-----:R-:W-:-:S05]  /*56c0*/  IADD3 R3, P0, R16, R3, RZ ;  /* 0x0000000310037210 */ /* 0x001fca0007f1e0ff */
[----:B------:R-:W-:-:S04]  /*56d0*/  IMAD.X R13, RZ, RZ, R17, P0 ;  /* 0x000000ffff0d7224 */ /* 0x000fc800000e0611 */
[----:B------:R-:W-:-:S04]  /*56e0*/  IMAD.WIDE.U32 R4, R13, R10, RZ ;  /* 0x0000000a0d047225 */ /* 0x000fc800078e00ff */
[----:B----4-:R-:W-:-:S04]  /*56f0*/  IMAD.WIDE.U32 R6, P0, R3, R11, R4 ;  /* 0x0000000b03067225 */ /* 0x010fc80007800004 */
[----:B------:R-:W-:-:S04]  /*5700*/  IMAD.WIDE.U32 R4, R3, R10, RZ ;  /* 0x0000000a03047225 */ /* 0x000fc800078e00ff */
[----:B------:R-:W-:Y:S01]  /*5710*/  IMAD.X R9, RZ, RZ, RZ, P0 ;  /* 0x000000ffff097224 */ /* 0x000fe200000e06ff */
[----:B------:R-:W-:Y:S01]  /*5720*/  IADD3 RZ, P0, R5, R6, RZ ;  /* 0x0000000605ff7210 */ /* 0x000fe20007f1e0ff */
[----:B------:R-:W-:-:S04]  /*5730*/  IMAD.MOV.U32 R8, RZ, RZ, R7 ;  /* 0x000000ffff087224 */ /* 0x000fc800078e0007 */
[----:B------:R-:W-:-:S08]  /*5740*/  IMAD.WIDE.U32.X R8, R13, R11, R8, P0 ;  /* 0x0000000b0d087225 */ /* 0x000fd000000e0408 */
.L_x_165:
[-CC-:B------:R-:W-:Y:S01]  /*5750*/  SHF.R.U64 R18, R8, R0.reuse, R9.reuse ;  /* 0x0000000008127219 */ /* 0x180fe20000001209 */
[----:B------:R-:W0:Y:S01]  /*5760*/  LDC.64 R24, c[0x0][0x640] ;  /* 0x00019000ff187b82 */ /* 0x000e220000000a00 */
[----:B------:R-:W-:Y:S01]  /*5770*/  SHF.R.U32.HI R0, RZ, R0, R9 ;  /* 0x00000000ff007219 */ /* 0x000fe20000011609 */
[----:B------:R-:W-:Y:S01]  /*5780*/  ULDC UR4, c[0x0][0x150] ;  /* 0x0000540000047ab9 */ /* 0x000fe20000000800 */
[----:B------:R-:W-:Y:S02]  /*5790*/  IADD3 R3, P0, RZ, -R18, RZ ;  /* 0x80000012ff037210 */ /* 0x000fe40007f1e0ff */
[----:B----4-:R-:W-:-:S03]  /*57a0*/  I2FP.F32.U32 R7, R19 ;  /* 0x0000001300077245 */ /* 0x010fc60000201000 */
[----:B------:R-:W1:Y:S01]  /*57b0*/  LDC R6, c[0x0][0x618] ;  /* 0x00018600ff067b82 */ /* 0x000e620000000800 */
[----:B------:R-:W-:Y:S02]  /*57c0*/  IMAD.X R5, RZ, RZ, ~R0, P0 ;  /* 0x000000ffff057224 */ /* 0x000fe400000e0e00 */
[----:B------:R-:W-:Y:S01]  /*57d0*/  FMUL R7, R7, UR4 ;  /* 0x0000000407077c20 */ /* 0x000fe20008400000 */
[----:B------:R-:W-:Y:S01]  /*57e0*/  ULDC UR4, c[0x0][0x154] ;  /* 0x0000550000047ab9 */ /* 0x000fe20000000800 */
[-C--:B------:R-:W-:Y:S02]  /*57f0*/  IMAD R0, R5, R14.reuse, RZ ;  /* 0x0000000e05007224 */ /* 0x080fe400078e02ff */
[C---:B------:R-:W-:Y:S01]  /*5800*/  IMAD.WIDE.U32 R4, R3.reuse, R14, R16 ;  /* 0x0000000e03047225 */ /* 0x040fe200078e0010 */
[----:B------:R-:W2:Y:S01]  /*5810*/  LDC R8, c[0x0][0x608] ;  /* 0x00018200ff087b82 */ /* 0x000ea20000000800 */
[----:B------:R-:W3:Y:S02]  /*5820*/  F2I.U32.TRUNC.NTZ R7, R7 ;  /* 0x0000000700077305 */ /* 0x000ee4000020f000 */
[----:B------:R-:W-:-:S04]  /*5830*/  IMAD R3, R3, R15, R0 ;  /* 0x0000000f03037224 */ /* 0x000fc800078e0200 */
[----:B------:R-:W-:Y:S01]  /*5840*/  IMAD.IADD R3, R5, 0x1, R3 ;  /* 0x0000000105037824 */ /* 0x000fe200078e0203 */
[----:B------:R-:W4:Y:S01]  /*5850*/  LDC R22, c[0x0][0x658] ;  /* 0x00019600ff167b82 */ /* 0x000f220000000800 */
[----:B------:R-:W-:Y:S02]  /*5860*/  I2FP.F32.U32 R5, R20 ;  /* 0x0000001400057245 */ /* 0x000fe40000201000 */
[----:B0-----:R-:W-:-:S04]  /*5870*/  ISETP.NE.U32.AND P0, PT, R24, RZ, PT ;  /* 0x000000ff1800720c */ /* 0x001fc80003f05070 */
[----:B------:R-:W-:Y:S01]  /*5880*/  ISETP.NE.AND.EX P0, PT, R25, RZ, PT, P0 ;  /* 0x000000ff1900720c */ /* 0x000fe20003f05300 */
[----:B------:R-:W0:Y:S01]  /*5890*/  LDC R0, c[0x0][0x144] ;  /* 0x00005100ff007b82 */ /* 0x000e220000000800 */
[-C--:B-1----:R-:W-:Y:S01]  /*58a0*/  SHF.R.U64 R10, R4, R6.reuse, R3 ;  /* 0x00000006040a7219 */ /* 0x082fe20000001203 */
[----:B---3--:R-:W-:Y:S01]  /*58b0*/  IMAD.MOV R7, RZ, RZ, -R7 ;  /* 0x000000ffff077224 */ /* 0x008fe200078e0a07 */
[----:B------:R-:W-:Y:S01]  /*58c0*/  SHF.R.U32.HI R3, RZ, R6, R3 ;  /* 0x00000006ff037219 */ /* 0x000fe20000011603 */
[----:B------:R-:W-:-:S04]  /*58d0*/  FMUL R6, R5, UR4 ;  /* 0x0000000405067c20 */ /* 0x000fc80008400000 */
[----:B------:R-:W1:Y:S01]  /*58e0*/  LDC R15, c[0x0][0x148] ;  /* 0x00005200ff0f7b82 */ /* 0x000e620000000800 */
[----:B------:R3:W0:Y:S01]  /*58f0*/  F2I.U32.TRUNC.NTZ R14, R6 ;  /* 0x00000006000e7305 */ /* 0x000622000020f000 */
[-CC-:B--2---:R-:W-:Y:S02]  /*5900*/  SHF.R.U64 R12, R10, R8.reuse, R3.reuse ;  /* 0x000000080a0c7219 */ /* 0x184fe40000001203 */
[----:B------:R-:W-:-:S04]  /*5910*/  SHF.R.U32.HI R3, RZ, R8, R3 ;  /* 0x00000008ff037219 */ /* 0x000fc80000011603 */
[----:B------:R-:W2:Y:S01]  /*5920*/  LDC R21, c[0x0][0x600] ;  /* 0x00018000ff157b82 */ /* 0x000ea20000000800 */
[-CC-:B----4-:R-:W-:Y:S02]  /*5930*/  SHF.R.U64 R13, R12, R22.reuse, R3.reuse ;  /* 0x000000160c0d7219 */ /* 0x190fe40000001203 */
[----:B------:R-:W-:-:S03]  /*5940*/  SHF.R.U32.HI R5, RZ, R22, R3 ;  /* 0x00000016ff057219 */ /* 0x000fc60000011603 */
[----:B------:R-:W-:Y:S02]  /*5950*/  IMAD.MOV.U32 R4, RZ, RZ, R13 ;  /* 0x000000ffff047224 */ /* 0x000fe400078e000d */
[----:B------:R-:W4:Y:S01]  /*5960*/  LDC R26, c[0x0][0x648] ;  /* 0x00019200ff1a7b82 */ /* 0x000f220000000800 */
[----:B0-----:R-:W-:-:S07]  /*5970*/  IMAD R22, R0, R7, R19 ;  /* 0x0000000700167224 */ /* 0x001fce00078e0213 */
[----:B------:R-:W0:Y:S08]  /*5980*/  LDC R27, c[0x0][0x638] ;  /* 0x00018e00ff1b7b82 */ /* 0x000e300000000800 */
[----:B------:R-:W0:Y:S01]  /*5990*/  LDC R28, c[0x0][0x610] ;  /* 0x00018400ff1c7b82 */ /* 0x000e220000000800 */
[----:B-1-3--:R-:W-:Y:S05]  /*59a0*/  @!P0 BRA `(.L_x_166) ;  /* 0x0000000000288947 */ /* 0x00afea0003800000 */
[----:B------:R-:W1:Y:S02]  /*59b0*/  LDC R0, c[0x0][0x64c] ;  /* 0x00019300ff007b82 */ /* 0x000e640000000800 */
[----:B-1----:R-:W-:-:S05]  /*59c0*/  IADD3 R3, P0, R13, R0, RZ ;  /* 0x000000000d037210 */ /* 0x002fca0007f1e0ff */
        /* <DEDUP_REMOVED lines=8> */
.L_x_166:
[----:B------:R-:W-:Y:S01]  /*5a50*/  ISETP.NE.AND P0, PT, R2, 0x1, PT ;  /* 0x000000010200780c */ /* 0x000fe20003f05270 */
[----:B------:R-:W-:Y:S01]  /*5a60*/  IMAD.MOV R14, RZ, RZ, -R14 ;  /* 0x000000ffff0e7224 */ /* 0x000fe200078e0a0e */
[----:B----4-:R-:W-:Y:S01]  /*5a70*/  SHF.R.U64 R0, R4, R26, R5 ;  /* 0x0000001a04007219 */ /* 0x010fe20000001205 */
[----:B--2---:R-:W-:Y:S01]  /*5a80*/  VIADD R5, R21, 0xffffffff ;  /* 0xffffffff15057836 */ /* 0x004fe20000000000 */
[----:B------:R-:W-:-:S03]  /*5a90*/  LOP3.LUT R3, R12, R97, RZ, 0xc0, !PT ;  /* 0x000000610c037212 */ /* 0x000fc600078ec0ff */
[----:B------:R-:W-:Y:S01]  /*5aa0*/  IMAD.MOV R4, RZ, RZ, -R0 ;  /* 0x000000ffff047224 */ /* 0x000fe200078e0a00 */
[----:B------:R-:W-:Y:S01]  /*5ab0*/  LOP3.LUT R5, R10, R5, RZ, 0xc0, !PT ;  /* 0x000000050a057212 */ /* 0x000fe200078ec0ff */
[----:B------:R-:W-:Y:S02]  /*5ac0*/  IMAD R3, R94, R0, R3 ;  /* 0x000000005e037224 */ /* 0x000fe400078e0203 */
[----:B0-----:R-:W-:Y:S02]  /*5ad0*/  IMAD R0, R4, R27, R13 ;  /* 0x0000001b04007224 */ /* 0x001fe400078e020d */
[----:B------:R-:W-:Y:S02]  /*5ae0*/  @P0 IMAD R22, R15, R14, R20 ;  /* 0x0000000e0f160224 */ /* 0x000fe400078e0214 */
[----:B------:R-:W-:Y:S02]  /*5af0*/  IMAD.MOV.U32 R4, RZ, RZ, 0x1 ;  /* 0x00000001ff047424 */ /* 0x000fe400078e00ff */
[----:B------:R-:W-:-:S02]  /*5b00*/  IMAD R22, R3, R28, R22 ;  /* 0x0000001c03167224 */ /* 0x000fc400078e0216 */
[----:B------:R-:W-:Y:S01]  /*5b10*/  IMAD R3, R0, R21, R5 ;  /* 0x0000001500037224 */ /* 0x000fe200078e0205 */
[----:B------:R-:W-:-:S04]  /*5b20*/  PRMT R0, R4, 0x7610, R0 ;  /* 0x0000761004007816 */ /* 0x000fc80000000000 */
[----:B------:R-:W-:Y:S02]  /*5b30*/  SEL R19, R3, R22, !P0 ;  /* 0x0000001603137207 */ /* 0x000fe40004000000 */
[----:B------:R-:W-:-:S07]  /*5b40*/  SEL R22, R22, R3, !P0 ;  /* 0x0000000316167207 */ /* 0x000fce0004000000 */
.L_x_164:
[----:B------:R-:W-:Y:S02]  /*5b50*/  LOP3.LUT P0, RZ, R0, 0xff, RZ, 0xc0, !PT ;  /* 0x000000ff00ff7812 */ /* 0x000fe4000780c0ff */
[----:B------:R-:W-:-:S11]  /*5b60*/  LOP3.LUT R100, R100, 0x1, RZ, 0x3c, !PT ;  /* 0x0000000164647812 */ /* 0x000fd600078e3cff */
[----:B------:R-:W-:Y:S05]  /*5b70*/  @P0 BRA `(.L_x_167) ;  /* 0xffffffbc008c0947 */ /* 0x000fea000383ffff */
[----:B------:R-:W-:Y:S05]  /*5b80*/  EXIT ;  /* 0x000000000000794d */ /* 0x000fea0003800000 */
.L_x_14:
[----:B------:R-:W-:-:S08]  /*5b90*/  ISETP.NE.AND P0, PT, R14, RZ, PT ;  /* 0x000000ff0e00720c */ /* 0x000fd00003f05270 */
[----:B0-----:R-:W0:-:S00]  /*5ba0*/  USETMAXREG.DEALLOC.CTAPOOL 0x28 ;  /* 0x00000028000079c8 */ /* 0x001e0000080e0500 */
[----:B------:R-:W-:Y:S05]  /*5bb0*/  @P0 EXIT ;  /* 0x000000000000094d */ /* 0x000fea0003800000 */
[----:B0-----:R-:W-:Y:S01]  /*5bc0*/  LOP3.LUT P0, RZ, R3, 0xff, RZ, 0xc0, !PT ;  /* 0x000000ff03ff7812 */ /* 0x001fe2000780c0ff */
[----:B------:R-:W-:Y:S02]  /*5bd0*/  IMAD.MOV.U32 R3, RZ, RZ, 0x1 ;  /* 0x00000001ff037424 */ /* 0x000fe400078e00ff */
[----:B------:R-:W-:-:S10]  /*5be0*/  IMAD.MOV.U32 R8, RZ, RZ, RZ ;  /* 0x000000ffff087224 */ /* 0x000fd400078e00ff */
[----:B------:R-:W-:Y:S05]  /*5bf0*/  @!P0 BRA `(.L_x_168) ;  /* 0x0000000c00148947 */ /* 0x000fea0003800000 */
[----:B------:R-:W-:Y:S01]  /*5c00*/  LOP3.LUT P0, RZ, R5, 0x1f, RZ, 0xc0, !PT ;  /* 0x0000001f05ff7812 */ /* 0x000fe2000780c0ff */
[----:B------:R-:W-:Y:S01]  /*5c10*/  ULDC UR5, c[0x0][0x658] ;  /* 0x0001960000057ab9 */ /* 0x000fe20000000800 */
[----:B------:R-:W-:Y:S01]  /*5c20*/  UMOV UR6, 0xffffffff ;  /* 0xffffffff00067882 */ /* 0x000fe20000000000 */
[----:B------:R-:W-:Y:S01]  /*5c30*/  BSSY B0, `(.L_x_168) ;  /* 0x00000c1000007945 */ /* 0x000fe20003800000 */
[----:B------:R-:W-:Y:S01]  /*5c40*/  USHF.L.U32 UR6, UR6, UR5, URZ ;  /* 0x0000000506067299 */ /* 0x000fe2000800063f */
[C---:B------:R-:W-:Y:S01]  /*5c50*/  ISETP.NE.AND P2, PT, R4.reuse, RZ, PT ;  /* 0x000000ff0400720c */ /* 0x040fe20003f45270 */
[----:B------:R-:W-:Y:S01]  /*5c60*/  IMAD.MOV.U32 R10, RZ, RZ, 0x1 ;  /* 0x00000001ff0a7424 */ /* 0x000fe200078e00ff */
[----:B------:R-:W-:Y:S01]  /*5c70*/  ISETP.NE.OR P0, PT, R4, RZ, !P0 ;  /* 0x000000ff0400720c */ /* 0x000fe20004705670 */
[----:B------:R-:W-:Y:S01]  /*5c80*/  IMAD.MOV.U32 R3, RZ, RZ, 0x1 ;  /* 0x00000001ff037424 */ /* 0x000fe200078e00ff */
[----:B------:R-:W-:Y:S01]  /*5c90*/  LOP3.LUT R9, R23, 0x2, RZ, 0xfc, !PT ;  /* 0x0000000217097812 */ /* 0x000fe200078efcff */
[----:B------:R-:W-:Y:S01]  /*5ca0*/  IMAD.MOV.U32 R8, RZ, RZ, RZ ;  /* 0x000000ffff087224 */ /* 0x000fe200078e00ff */
[----:B------:R-:W-:Y:S01]  /*5cb0*/  ULDC UR4, c[0x0][0x600] ;  /* 0x0001800000047ab9 */ /* 0x000fe20000000800 */
[----:B------:R-:W-:Y:S01]  /*5cc0*/  UMOV UR7, 0x1 ;  /* 0x0000000100077882 */ /* 0x000fe20000000000 */
[----:B------:R-:W-:-:S02]  /*5cd0*/  UIADD3 UR19, UR40, 0x1, URZ ;  /* 0x0000000128137890 */ /* 0x000fc4000fffe03f */
[----:B------:R-:W-:Y:S02]  /*5ce0*/  UIADD3 UR15, UR4, -0x1, URZ ;  /* 0xffffffff040f7890 */ /* 0x000fe4000fffe03f */
[----:B------:R-:W-:Y:S02]  /*5cf0*/  USHF.L.U32 UR17, UR7, UR5, URZ ;  /* 0x0000000507117299 */ /* 0x000fe4000800063f */
[----:B------:R-:W-:Y:S01]  /*5d00*/  ULOP3.LUT UR16, URZ, UR6, URZ, 0x33, !UPT ;  /* 0x000000063f107292 */ /* 0x000fe2000f8e333f */
[----:B------:R-:W-:-:S11]  /*5d10*/  ULDC.64 UR20, c[0x0][0x198] ;  /* 0x0000660000147ab9 */ /* 0x000fd60000000a00 */
.L_x_180:
[----:B------:R-:W-:-:S03]  /*5d20*/  UMOV UR4, 0xffffffff ;  /* 0xffffffff00047882 */ /* 0x000fc60000000000 */
[----:B------:R-:W-:Y:S05]  /*5d30*/  BRA.DIV UR4, `(.L_x_169) ;  /* 0x0000002204847947 */ /* 0x000fea000b800000 */
[----:B------:R-:W-:-:S13]  /*5d40*/  ELECT P6, URZ, PT ;  /* 0x00000000003f782f */ /* 0x000fda00038c0000 */
.L_x_226:
[----:B------:R-:W0:Y:S01]  /*5d50*/  LDC R4, c[0x0][0x28c] ;  /* 0x0000a300ff047b82 */ /* 0x000e220000000800 */
[----:B------:R-:W-:Y:S01]  /*5d60*/  BSSY B1, `(.L_x_170) ;  /* 0x0000037000017945 */ /* 0x000fe20003800000 */
[----:B0-----:R-:W-:-:S13]  /*5d70*/  ISETP.LT.OR P6, PT, R4, 0x1, !P6 ;  /* 0x000000010400780c */ /* 0x001fda00077c1670 */
[----:B------:R-:W-:Y:S05]  /*5d80*/  @P6 BRA `(.L_x_171) ;  /* 0x0000000000d06947 */ /* 0x000fea0003800000 */
[----:B------:R-:W-:Y:S02]  /*5d90*/  IMAD.SHL.U32 R19, R19, 0x80, RZ ;  /* 0x0000008013137824 */ /* 0x000fe400078e00ff */
[----:B------:R-:W-:Y:S02]  /*5da0*/  IMAD.SHL.U32 R22, R22, 0x40, RZ ;  /* 0x0000004016167824 */ /* 0x000fe400078e00ff */
[----:B------:R-:W-:Y:S02]  /*5db0*/  IMAD.MOV.U32 R13, RZ, RZ, RZ ;  /* 0x000000ffff0d7224 */ /* 0x000fe400078e00ff */
[----:B------:R-:W-:Y:S02]  /*5dc0*/  IMAD.U32 R14, RZ, RZ, UR19 ;  /* 0x00000013ff0e7e24 */ /* 0x000fe4000f8e00ff */
[----:B------:R-:W-:Y:S02]  /*5dd0*/  IMAD.MOV.U32 R4, RZ, RZ, R3 ;  /* 0x000000ffff047224 */ /* 0x000fe400078e0003 */
[----:B------:R-:W-:-:S07]  /*5de0*/  IMAD.MOV.U32 R5, RZ, RZ, R8 ;  /* 0x000000ffff057224 */ /* 0x000fce00078e0008 */
.L_x_175:
[----:B------:R-:W0:Y:S01]  /*5df0*/  S2R R7, SR_CgaCtaId ;  /* 0x0000000000077919 */ /* 0x000e220000008800 */
[----:B------:R-:W-:-:S04]  /*5e00*/  MOV R6, 0x400 ;  /* 0x0000040000067802 */ /* 0x000fc80000000f00 */
[----:B0-----:R-:W-:Y:S02]  /*5e10*/  LEA R12, R7, R6, 0x18 ;  /* 0x00000006070c7211 */ /* 0x001fe400078ec0ff */
[----:B------:R-:W-:Y:S01]  /*5e20*/  SHF.L.U32 R6, R4, 0x1f, RZ ;  /* 0x0000001f04067819 */ /* 0x000fe200000006ff */
[----:B------:R-:W0:Y:S02]  /*5e30*/  @!P2 LDC R7, c[0x0][0x500] ;  /* 0x00014000ff07ab82 */ /* 0x000e240000000800 */
[----:B------:R-:W-:-:S04]  /*5e40*/  IMAD R11, R5, 0x8, R12 ;  /* 0x00000008050b7824 */ /* 0x000fc800078e020c */
[----:B------:R-:W1:Y:S02]  /*5e50*/  SYNCS.PHASECHK.TRANS64.TRYWAIT P1, [R11+URZ+0x128], R6 ;  /* 0x000128060b0075a7 */ /* 0x000e64000802017f */
[----:B-1----:R-:W-:Y:S05]  /*5e60*/  @!P1 BRA `(.L_x_172) ;  /* 0x0000002000589947 */ /* 0x002fea0003800000 */
.L_x_227:
[----:B-1----:R-:W-:Y:S01]  /*5e70*/  PRMT R6, R9, 0x9910, RZ ;  /* 0x0000991009067816 */ /* 0x002fe200000000ff */
[----:B0-----:R0:W-:Y:S03]  /*5e80*/  @!P2 SYNCS.ARRIVE.TRANS64 RZ, [R11+URZ], R7 ;  /* 0x000000070bffa9a7 */ /* 0x0011e6000800003f */
[----:B------:R-:W-:-:S13]  /*5e90*/  ISETP.NE.AND P1, PT, R6, 0x2, PT ;  /* 0x000000020600780c */ /* 0x000fda0003f25270 */
[----:B0-----:R-:W-:Y:S05]  /*5ea0*/  @P1 BRA `(.L_x_173) ;  /* 0x0000000000041947 */ /* 0x001fea0003800000 */
[----:B------:R-:W-:Y:S01]  /*5eb0*/  BPT.TRAP 0x1 ;  /* 0x000000040000795c */ /* 0x000fe20000300000 */
.L_x_173:
[----:B------:R-:W-:Y:S05]  /*5ec0*/  @P0 BRA `(.L_x_174) ;  /* 0x0000000000040947 */ /* 0x000fea0003800000 */
[----:B------:R-:W-:Y:S01]  /*5ed0*/  BPT.TRAP 0x1 ;  /* 0x000000040000795c */ /* 0x000fe20000300000 */
.L_x_174:
[--C-:B------:R-:W-:Y:S01]  /*5ee0*/  IMAD R6, R5, 0x800, R12.reuse ;  /* 0x0000080005067824 */ /* 0x100fe200078e020c */
[----:B------:R-:W-:Y:S01]  /*5ef0*/  R2UR UR9, R11 ;  /* 0x000000000b0972ca */ /* 0x000fe200000e0000 */
[C---:B------:R-:W-:Y:S01]  /*5f00*/  IMAD R12, R5.reuse, 0x1000, R12 ;  /* 0x00001000050c7824 */ /* 0x040fe200078e020c */
[----:B------:R-:W-:Y:S01]  /*5f10*/  UIADD3 UR4, UP0, UR20, 0xf0, URZ ;  /* 0x000000f014047890 */ /* 0x000fe2000ff1e03f */
[----:B------:R-:W-:Y:S01]  /*5f20*/  VIADD R14, R14, 0xffffffff ;  /* 0xffffffff0e0e7836 */ /* 0x000fe20000000000 */
[----:B------:R-:W-:Y:S01]  /*5f30*/  R2UR UR5, R6 ;  /* 0x00000000060572ca */ /* 0x000fe200000e0000 */
[----:B------:R-:W-:Y:S01]  /*5f40*/  UIADD3 UR22, UP1, UR20, 0x1f0, URZ ;  /* 0x000001f014167890 */ /* 0x000fe2000ff3e03f */
[----:B------:R-:W-:Y:S01]  /*5f50*/  R2UR UR8, R12 ;  /* 0x000000000c0872ca */ /* 0x000fe200000e0000 */
[----:B------:R-:W-:Y:S01]  /*5f60*/  VIADD R5, R5, 0x1 ;  /* 0x0000000105057836 */ /* 0x000fe20000000000 */
[----:B------:R-:W-:Y:S01]  /*5f70*/  R2UR UR11, R22 ;  /* 0x00000000160b72ca */ /* 0x000fe200000e0000 */
[----:B------:R-:W-:Y:S01]  /*5f80*/  UIADD3.X UR23, URZ, UR21, URZ, UP1, !UPT ;  /* 0x000000153f177290 */ /* 0x000fe20008ffe43f */
[----:B------:R-:W-:Y:S01]  /*5f90*/  R2UR UR10, R13 ;  /* 0x000000000d0a72ca */ /* 0x000fe200000e0000 */
[----:B------:R-:W-:Y:S01]  /*5fa0*/  UMOV UR6, 0x0 ;  /* 0x0000000000067882 */ /* 0x000fe20000000000 */
[----:B------:R-:W-:Y:S01]  /*5fb0*/  R2UR UR12, R18 ;  /* 0x00000000120c72ca */ /* 0x000fe200000e0000 */
[----:B------:R-:W-:Y:S01]  /*5fc0*/  UMOV UR7, 0x10000000 ;  /* 0x1000000000077882 */ /* 0x000fe20000000000 */
[----:B------:R-:W-:Y:S01]  /*5fd0*/  R2UR UR18, R19 ;  /* 0x00000000131272ca */ /* 0x000fe200000e0000 */
[----:B------:R-:W-:Y:S01]  /*5fe0*/  VIADD R13, R13, 0x20 ;  /* 0x000000200d0d7836 */ /* 0x000fe20000000000 */
[----:B------:R-:W-:Y:S01]  /*5ff0*/  ISETP.GT.AND P3, PT, R14, 0x1, PT ;  /* 0x000000010e00780c */ /* 0x000fe20003f64270 */
[----:B------:R-:W-:Y:S01]  /*6000*/  UIADD3 UR13, UR5, 0x380, URZ ;  /* 0x00000380050d7890 */ /* 0x000fe2000fffe03f */
[----:B------:R-:W-:Y:S01]  /*6010*/  ISETP.NE.AND P1, PT, R5, 0x25, PT ;  /* 0x000000250500780c */ /* 0x000fe20003f25270 */
[----:B------:R-:W-:-:S02]  /*6020*/  UIADD3.X UR5, URZ, UR21, URZ, UP0, !UPT ;  /* 0x000000153f057290 */ /* 0x000fc400087fe43f */
[----:B------:R-:W-:Y:S01]  /*6030*/  UIADD3 UR14, UR8, 0x12b80, URZ ;  /* 0x00012b80080e7890 */ /* 0x000fe2000fffe03f */
[----:B------:R-:W-:Y:S02]  /*6040*/  SEL R7, RZ, 0x1, P1 ;  /* 0x00000001ff077807 */ /* 0x000fe40000800000 */
[----:B------:R-:W-:Y:S01]  /*6050*/  UMOV UR8, UR13 ;  /* 0x0000000d00087c82 */ /* 0x000fe20008000000 */
[----:B------:R-:W-:Y:S02]  /*6060*/  SEL R5, R5, RZ, P1 ;  /* 0x000000ff05057207 */ /* 0x000fe40000800000 */
[----:B------:R-:W-:Y:S01]  /*6070*/  LOP3.LUT R4, R4, R7, RZ, 0x3c, !PT ;  /* 0x0000000704047212 */ /* 0x000fe200078e3cff */
[----:B------:R0:W-:Y:S02]  /*6080*/  UTMALDG.3D [UR8], [UR4], desc[UR6] ;  /* 0x00000608040075b4 */ /* 0x0001e40008011000 */
[----:B0-----:R-:W-:Y:S01]  /*6090*/  UMOV UR8, UR14 ;  /* 0x0000000e00087c82 */ /* 0x001fe20008000000 */
[----:B------:R-:W-:-:S02]  /*60a0*/  UMOV UR11, UR18 ;  /* 0x00000012000b7c82 */ /* 0x000fc40008000000 */
[----:B------:R0:W-:Y:S02]  /*60b0*/  UTMALDG.3D [UR8], [UR22], desc[UR6] ;  /* 0x00000608160075b4 */ /* 0x0001e40008011000 */
[----:B0-----:R-:W-:Y:S05]  /*60c0*/  @P3 BRA `(.L_x_175) ;  /* 0xfffffffc00483947 */ /* 0x001fea000383ffff */
.L_x_171:
[----:B------:R-:W-:Y:S05]  /*60d0*/  BSYNC B1 ;  /* 0x0000000000017941 */ /* 0x000fea0003800000 */
.L_x_170:
[----:B------:R-:W2:Y:S01]  /*60e0*/  LDL.64 R20, [R1] ;  /* 0x0000000001147983 */ /* 0x000ea20000100a00 */
[----:B------:R-:W-:Y:S01]  /*60f0*/  LOP3.LUT P4, RZ, R10, 0xff, RZ, 0xc0, !PT ;  /* 0x000000ff0aff7812 */ /* 0x000fe2000788c0ff */
[----:B------:R-:W-:Y:S01]  /*6100*/  VIADD R11, R8, UR40 ;  /* 0x00000028080b7c36 */ /* 0x000fe20008000000 */
[----:B------:R-:W-:Y:S01]  /*6110*/  ULDC.64 UR4, c[0x0][0x650] ;  /* 0x0001940000047ab9 */ /* 0x000fe20000000a00 */
[----:B------:R-:W-:Y:S01]  /*6120*/  IMAD.U32 R8, RZ, RZ, UR40 ;  /* 0x00000028ff087e24 */ /* 0x000fe2000f8e00ff */
[----:B------:R-:W-:Y:S01]  /*6130*/  UISETP.GE.U32.AND UP0, UPT, UR40, 0x25, UPT ;  /* 0x000000252800788c */ /* 0x000fe2000bf06070 */
[C---:B------:R-:W-:Y:S01]  /*6140*/  IMAD.WIDE.U32 R4, R11.reuse, -0x45306eb3, RZ ;  /* 0xbacf914d0b047825 */ /* 0x040fe200078e00ff */
[----:B------:R-:W-:Y:S01]  /*6150*/  ISETP.GT.U32.AND P1, PT, R11, 0x24, PT ;  /* 0x000000240b00780c */ /* 0x000fe20003f24070 */
[----:B------:R-:W-:Y:S01]  /*6160*/  BSSY B1, `(.L_x_176) ;  /* 0x000006b000017945 */ /* 0x000fe20003800000 */
[----:B------:R-:W-:Y:S01]  /*6170*/  PRMT R10, RZ, 0x7610, R10 ;  /* 0x00007610ff0a7816 */ /* 0x000fe2000000000a */
[----:B------:R-:W-:Y:S01]  /*6180*/  IMAD.MOV.U32 R22, RZ, RZ, -0x1 ;  /* 0xffffffffff167424 */ /* 0x000fe200078e00ff */
[----:B------:R-:W-:Y:S01]  /*6190*/  ISETP.LT.U32.AND P1, PT, R8, 0x25, P1 ;  /* 0x000000250800780c */ /* 0x000fe20000f21070 */
[----:B------:R-:W-:Y:S01]  /*61a0*/  IMAD.MOV.U32 R19, RZ, RZ, -0x1 ;  /* 0xffffffffff137424 */ /* 0x000fe200078e00ff */
[----:B------:R-:W-:Y:S01]  /*61b0*/  PLOP3.LUT P3, PT, PT, PT, UP0, 0x80, 0x0 ;  /* 0x000000000000781c */ /* 0x000fe20003f6f008 */
[----:B------:R-:W0:Y:S01]  /*61c0*/  @P4 S2R R7, SR_CgaCtaId ;  /* 0x0000000000074919 */ /* 0x000e220000008800 */
[----:B------:R-:W-:Y:S01]  /*61d0*/  SEL R4, RZ, 0x1, !P1 ;  /* 0x00000001ff047807 */ /* 0x000fe20004800000 */
[----:B------:R-:W-:Y:S01]  /*61e0*/  IMAD.MOV.U32 R18, RZ, RZ, -0x1 ;  /* 0xffffffffff127424 */ /* 0x000fe200078e00ff */
[----:B------:R-:W-:-:S02]  /*61f0*/  @P4 MOV R6, 0x400 ;  /* 0x0000040000064802 */ /* 0x000fc40000000f00 */
[----:B------:R-:W-:Y:S02]  /*6200*/  LOP3.LUT R3, R3, R4, RZ, 0x3c, !PT ;  /* 0x0000000403037212 */ /* 0x000fe400078e3cff */
[----:B------:R-:W-:Y:S02]  /*6210*/  PRMT R4, RZ, 0x7610, R4 ;  /* 0x00007610ff047816 */ /* 0x000fe40000000004 */
[----:B0-----:R-:W-:Y:S01]  /*6220*/  @P4 LEA R6, R7, R6, 0x18 ;  /* 0x0000000607064211 */ /* 0x001fe200078ec0ff */
[----:B------:R-:W-:-:S03]  /*6230*/  IMAD.IADD R7, R11, 0x1, -R5 ;  /* 0x000000010b077824 */ /* 0x000fc600078e0a05 */
[----:B------:R0:W-:Y:S02]  /*6240*/  @P4 SYNCS.ARRIVE.TRANS64.A1T0 RZ, [R6+URZ+0x288], RZ ;  /* 0x000288ff06ff49a7 */ /* 0x0001e4000810003f */
[----:B------:R-:W-:-:S04]  /*6250*/  LEA.HI R7, R7, R5, RZ, 0x1f ;  /* 0x0000000507077211 */ /* 0x000fc800078ff8ff */
[----:B------:R-:W-:-:S04]  /*6260*/  SHF.R.U32.HI R8, RZ, 0x5, R7 ;  /* 0x00000005ff087819 */ /* 0x000fc80000011607 */
[----:B------:R-:W-:Y:S01]  /*6270*/  @P3 LOP3.LUT R3, R3, 0x1, R8, 0x78, !PT ;  /* 0x0000000103033812 */ /* 0x000fe200078e7808 */
[----:B------:R-:W-:Y:S01]  /*6280*/  IMAD R8, R8, -0x25, R11 ;  /* 0xffffffdb08087824 */ /* 0x000fe200078e020b */
[----:B--2---:R-:W-:-:S05]  /*6290*/  IADD3 R16, P1, R16, R20, RZ ;  /* 0x0000001410107210 */ /* 0x004fca0007f3e0ff */
[----:B------:R-:W-:Y:S01]  /*62a0*/  IMAD.X R17, R17, 0x1, R0, P1 ;  /* 0x0000000111117824 */ /* 0x000fe200008e0600 */
[----:B------:R-:W-:-:S04]  /*62b0*/  ISETP.GE.U32.AND P1, PT, R16, UR4, PT ;  /* 0x0000000410007c0c */ /* 0x000fc8000bf26070 */
[----:B------:R-:W-:-:S13]  /*62c0*/  ISETP.GE.U32.AND.EX P1, PT, R17, UR5, PT, P1 ;  /* 0x0000000511007c0c */ /* 0x000fda000bf26110 */
[----:B0-----:R-:W-:Y:S05]  /*62d0*/  @P1 BRA `(.L_x_177) ;  /* 0x00000004004c1947 */ /* 0x001fea0003800000 */
[----:B------:R-:W0:Y:S01]  /*62e0*/  S2R R12, SR_CTAID.X ;  /* 0x00000000000c7919 */ /* 0x000e220000002500 */
[----:B------:R-:W-:Y:S01]  /*62f0*/  ULDC.64 UR4, c[0x0][0x628] ;  /* 0x00018a0000047ab9 */ /* 0x000fe20000000a00 */
[----:B------:R-:W1:Y:S01]  /*6300*/  LDC R13, c[0x0][0x144] ;  /* 0x00005100ff0d7b82 */ /* 0x000e620000000800 */
[----:B------:R-:W-:Y:S01]  /*6310*/  ISETP.NE.U32.AND P1, PT, RZ, UR4, PT ;  /* 0x00000004ff007c0c */ /* 0x000fe2000bf25070 */
[----:B------:R-:W2:Y:S01]  /*6320*/  S2R R11, SR_CTAID.Y ;  /* 0x00000000000b7919 */ /* 0x000ea20000002600 */
[----:B------:R-:W-:Y:S01]  /*6330*/  ULDC UR6, c[0x0][0x150] ;  /* 0x0000540000067ab9 */ /* 0x000fe20000000800 */
[----:B------:R-:W-:Y:S01]  /*6340*/  ULDC UR7, c[0x0][0x630] ;  /* 0x00018c0000077ab9 */ /* 0x000fe20000000800 */
[----:B------:R-:W-:Y:S01]  /*6350*/  ISETP.NE.AND.EX P1, PT, RZ, UR5, PT, P1 ;  /* 0x00000005ff007c0c */ /* 0x000fe2000bf25310 */
[----:B------:R-:W-:Y:S01]  /*6360*/  IMAD.MOV.U32 R4, RZ, RZ, R16 ;  /* 0x000000ffff047224 */ /* 0x000fe200078e0010 */
[----:B0-----:R-:W-:-:S05]  /*6370*/  I2FP.F32.U32 R5, R12 ;  /* 0x0000000c00057245 */ /* 0x001fca0000201000 */
[----:B------:R-:W-:Y:S01]  /*6380*/  FMUL R14, R5, UR6 ;  /* 0x00000006050e7c20 */ /* 0x000fe20008400000 */
[----:B------:R-:W-:-:S05]  /*6390*/  IMAD.MOV.U32 R5, RZ, RZ, R17 ;  /* 0x000000ffff057224 */ /* 0x000fca00078e0011 */
[----:B--2---:R-:W-:Y:S05]  /*63a0*/  @!P1 BRA `(.L_x_178) ;  /* 0x0000000000289947 */ /* 0x004fea0003800000 */
[----:B------:R-:W-:Y:S02]  /*63b0*/  ULDC UR6, c[0x0][0x634] ;  /* 0x00018d0000067ab9 */ /* 0x000fe40000000800 */
[----:B------:R-:W-:-:S05]  /*63c0*/  IADD3 R5, P1, R16, UR6, RZ ;  /* 0x0000000610057c10 */ /* 0x000fca000ff3e0ff */
[----:B------:R-:W-:-:S04]  /*63d0*/  IMAD.X R15, RZ, RZ, R17, P1 ;  /* 0x000000ffff0f7224 */ /* 0x000fc800008e0611 */
[----:B------:R-:W-:-:S04]  /*63e0*/  IMAD.WIDE.U32 R6, R15, UR4, RZ ;  /* 0x000000040f067c25 */ /* 0x000fc8000f8e00ff */
[----:B------:R-:W-:-:S04]  /*63f0*/  IMAD.WIDE.U32 R6, P1, R5, UR5, R6 ;  /* 0x0000000505067c25 */ /* 0x000fc8000f820006 */
[----:B------:R-:W-:-:S04]  /*6400*/  IMAD.WIDE.U32 R4, R5, UR4, RZ ;  /* 0x0000000405047c25 */ /* 0x000fc8000f8e00ff */
[----:B------:R-:W-:Y:S01]  /*6410*/  IMAD.MOV.U32 R4, RZ, RZ, R7 ;  /* 0x000000ffff047224 */ /* 0x000fe200078e0007 */
[----:B------:R-:W-:Y:S01]  /*6420*/  IADD3 RZ, P3, R5, R6, RZ ;  /* 0x0000000605ff7210 */ /* 0x000fe20007f7e0ff */
[----:B------:R-:W-:-:S04]  /*6430*/  IMAD.X R5, RZ, RZ, RZ, P1 ;  /* 0x000000ffff057224 */ /* 0x000fc800008e06ff */
[----:B------:R-:W-:-:S08]  /*6440*/  IMAD.WIDE.U32.X R4, R15, UR5, R4, P3 ;  /* 0x000000050f047c25 */ /* 0x000fd000098e0404 */
.L_x_178:
[--C-:B------:R-:W-:Y:S01]  /*6450*/  SHF.R.U64 R18, R4, UR7, R5.reuse ;  /* 0x0000000704127c19 */ /* 0x100fe20008001205 */
[----:B------:R-:W0:Y:S01]  /*6460*/  F2I.U32.TRUNC.NTZ R14, R14 ;  /* 0x0000000e000e7305 */ /* 0x000e22000020f000 */
[----:B------:R-:W-:Y:S01]  /*6470*/  SHF.R.U32.HI R4, RZ, UR7, R5 ;  /* 0x00000007ff047c19 */ /* 0x000fe20008011605 */
[----:B------:R-:W-:Y:S01]  /*6480*/  ULDC.64 UR4, c[0x0][0x620] ;  /* 0x0001880000047ab9 */ /* 0x000fe20000000a00 */
[----:B------:R-:W-:Y:S01]  /*6490*/  IADD3 R7, P1, RZ, -R18, RZ ;  /* 0x80000012ff077210 */ /* 0x000fe20007f3e0ff */
[----:B------:R-:W-:Y:S01]  /*64a0*/  ULDC.64 UR6, c[0x0][0x640] ;  /* 0x0001900000067ab9 */ /* 0x000fe20000000a00 */
[----:B------:R-:W2:Y:S03]  /*64b0*/  LDC R20, c[0x0][0x148] ;  /* 0x00005200ff147b82 */ /* 0x000ea60000000800 */
[----:B------:R-:W-:Y:S01]  /*64c0*/  IMAD.X R4, RZ, RZ, ~R4, P1 ;  /* 0x000000ffff047224 */ /* 0x000fe200008e0e04 */
[----:B------:R-:W-:-:S03]  /*64d0*/  ISETP.NE.U32.AND P1, PT, RZ, UR6, PT ;  /* 0x00000006ff007c0c */ /* 0x000fc6000bf25070 */
[----:B------:R-:W-:Y:S01]  /*64e0*/  IMAD R6, R4, UR4, RZ ;  /* 0x0000000404067c24 */ /* 0x000fe2000f8e02ff */
[----:B------:R-:W-:Y:S01]  /*64f0*/  ISETP.NE.AND.EX P1, PT, RZ, UR7, PT, P1 ;  /* 0x00000007ff007c0c */ /* 0x000fe2000bf25310 */
[----:B------:R-:W-:Y:S01]  /*6500*/  IMAD.WIDE.U32 R4, R7, UR4, R16 ;  /* 0x0000000407047c25 */ /* 0x000fe2000f8e0010 */
[----:B------:R-:W-:-:S03]  /*6510*/  ULDC UR4, c[0x0][0x618] ;  /* 0x0001860000047ab9 */ /* 0x000fc60000000800 */
[----:B------:R-:W-:Y:S01]  /*6520*/  IMAD R7, R7, UR5, R6 ;  /* 0x0000000507077c24 */ /* 0x000fe2000f8e0206 */
[----:B------:R-:W-:Y:S01]  /*6530*/  ULDC UR5, c[0x0][0x154] ;  /* 0x0000550000057ab9 */ /* 0x000fe20000000800 */
[----:B0-----:R-:W-:Y:S02]  /*6540*/  IMAD.MOV R6, RZ, RZ, -R14 ;  /* 0x000000ffff067224 */ /* 0x001fe400078e0a0e */
[----:B------:R-:W-:Y:S02]  /*6550*/  IMAD.IADD R5, R5, 0x1, R7 ;  /* 0x0000000105057824 */ /* 0x000fe400078e0207 */
[----:B-1----:R-:W-:Y:S01]  /*6560*/  IMAD R12, R13, R6, R12 ;  /* 0x000000060d0c7224 */ /* 0x002fe200078e020c */
[----:B------:R-:W-:Y:S02]  /*6570*/  I2FP.F32.U32 R6, R11 ;  /* 0x0000000b00067245 */ /* 0x000fe40000201000 */
[--C-:B------:R-:W-:Y:S02]  /*6580*/  SHF.R.U64 R13, R4, UR4, R5.reuse ;  /* 0x00000004040d7c19 */ /* 0x100fe40008001205 */
[----:B------:R-:W-:Y:S01]  /*6590*/  SHF.R.U32.HI R4, RZ, UR4, R5 ;  /* 0x00000004ff047c19 */ /* 0x000fe20008011605 */
[----:B------:R-:W-:Y:S01]  /*65a0*/  FMUL R6, R6, UR5 ;  /* 0x0000000506067c20 */ /* 0x000fe20008400000 */
[----:B------:R-:W-:-:S02]  /*65b0*/  ULDC UR4, c[0x0][0x608] ;  /* 0x0001820000047ab9 */ /* 0x000fc40000000800 */
[--C-:B------:R-:W-:Y:S01]  /*65c0*/  SHF.R.U64 R15, R13, UR4, R4.reuse ;  /* 0x000000040d0f7c19 */ /* 0x100fe20008001204 */
[----:B------:R0:W1:Y:S01]  /*65d0*/  F2I.U32.TRUNC.NTZ R21, R6 ;  /* 0x0000000600157305 */ /* 0x000062000020f000 */
[----:B------:R-:W-:Y:S01]  /*65e0*/  SHF.R.U32.HI R4, RZ, UR4, R4 ;  /* 0x00000004ff047c19 */ /* 0x000fe20008011604 */
[----:B------:R-:W-:-:S03]  /*65f0*/  ULDC UR4, c[0x0][0x658] ;  /* 0x0001960000047ab9 */ /* 0x000fc60000000800 */
[--C-:B------:R-:W-:Y:S02]  /*6600*/  SHF.R.U64 R14, R15, UR4, R4.reuse ;  /* 0x000000040f0e7c19 */ /* 0x100fe40008001204 */
[----:B------:R-:W-:-:S03]  /*6610*/  SHF.R.U32.HI R19, RZ, UR4, R4 ;  /* 0x00000004ff137c19 */ /* 0x000fc60008011604 */
[----:B------:R-:W-:Y:S02]  /*6620*/  IMAD.MOV.U32 R4, RZ, RZ, R14 ;  /* 0x000000ffff047224 */ /* 0x000fe400078e000e */
[----:B------:R-:W-:Y:S01]  /*6630*/  IMAD.MOV.U32 R5, RZ, RZ, R19 ;  /* 0x000000ffff057224 */ /* 0x000fe200078e0013 */
[----:B0-----:R-:W-:Y:S06]  /*6640*/  @!P1 BRA `(.L_x_179) ;  /* 0x0000000000289947 */ /* 0x001fec0003800000 */
        /* <DEDUP_REMOVED lines=10> */
.L_x_179:
[----:B------:R-:W-:Y:S01]  /*66f0*/  ISETP.NE.AND P1, PT, R2, 0x1, PT ;  /* 0x000000010200780c */ /* 0x000fe20003f25270 */
[----:B------:R-:W-:Y:S01]  /*6700*/  ULDC UR4, c[0x0][0x648] ;  /* 0x0001920000047ab9 */ /* 0x000fe20000000800 */
[----:B------:R-:W-:Y:S01]  /*6710*/  LOP3.LUT R15, R15, UR16, RZ, 0xc0, !PT ;  /* 0x000000100f0f7c12 */ /* 0x000fe2000f8ec0ff */
[----:B-1----:R-:W-:Y:S01]  /*6720*/  IMAD.MOV R21, RZ, RZ, -R21 ;  /* 0x000000ffff157224 */ /* 0x002fe200078e0a15 */
[----:B------:R-:W-:Y:S01]  /*6730*/  SHF.R.U64 R4, R4, UR4, R5 ;  /* 0x0000000404047c19 */ /* 0x000fe20008001205 */
[----:B------:R-:W-:Y:S01]  /*6740*/  ULDC UR4, c[0x0][0x638] ;  /* 0x00018e0000047ab9 */ /* 0x000fe20000000800 */
[----:B------:R-:W-:Y:S01]  /*6750*/  LOP3.LUT R13, R13, UR15, RZ, 0xc0, !PT ;  /* 0x0000000f0d0d7c12 */ /* 0x000fe2000f8ec0ff */
[----:B------:R-:W-:Y:S02]  /*6760*/  ULDC UR5, c[0x0][0x610] ;  /* 0x0001840000057ab9 */ /* 0x000fe40000000800 */
[----:B------:R-:W-:Y:S02]  /*6770*/  IMAD.MOV R5, RZ, RZ, -R4 ;  /* 0x000000ffff057224 */ /* 0x000fe400078e0a04 */
[----:B------:R-:W-:-:S02]  /*6780*/  IMAD R15, R4, UR17, R15 ;  /* 0x00000011040f7c24 */ /* 0x000fc4000f8e020f */
[----:B--2---:R-:W-:Y:S02]  /*6790*/  @P1 IMAD R12, R20, R21, R11 ;  /* 0x00000015140c1224 */ /* 0x004fe400078e020b */
[----:B------:R-:W-:Y:S01]  /*67a0*/  IMAD R14, R5, UR4, R14 ;  /* 0x00000004050e7c24 */ /* 0x000fe2000f8e020e */
[----:B------:R-:W-:Y:S01]  /*67b0*/  ULDC UR4, c[0x0][0x600] ;  /* 0x0001800000047ab9 */ /* 0x000fe20000000800 */
[----:B------:R-:W-:Y:S02]  /*67c0*/  IMAD R12, R15, UR5, R12 ;  /* 0x000000050f0c7c24 */ /* 0x000fe4000f8e020c */
[----:B------:R-:W-:Y:S02]  /*67d0*/  IMAD R5, R14, UR4, R13 ;  /* 0x000000040e057c24 */ /* 0x000fe4000f8e020d */
[----:B------:R-:W-:-:S03]  /*67e0*/  IMAD.MOV.U32 R4, RZ, RZ, 0x1 ;  /* 0x00000001ff047424 */ /* 0x000fc600078e00ff */
[----:B------:R-:W-:Y:S02]  /*67f0*/  SEL R19, R5, R12, !P1 ;  /* 0x0000000c05137207 */ /* 0x000fe40004800000 */
[----:B------:R-:W-:-:S07]  /*6800*/  SEL R22, R12, R5, !P1 ;  /* 0x000000050c167207 */ /* 0x000fce0004800000 */
.L_x_177:
[----:B------:R-:W-:Y:S05]  /*6810*/  BSYNC B1 ;  /* 0x0000000000017941 */ /* 0x000fea0003800000 */
.L_x_176:
[----:B------:R-:W-:-:S13]  /*6820*/  LOP3.LUT P1, RZ, R4, 0xff, RZ, 0xc0, !PT ;  /* 0x000000ff04ff7812 */ /* 0x000fda000782c0ff */
[----:B------:R-:W-:Y:S05]  /*6830*/  @P1 BRA `(.L_x_180) ;  /* 0xfffffff400381947 */ /* 0x000fea000383ffff */
[----:B------:R-:W-:Y:S05]  /*6840*/  BSYNC B0 ;  /* 0x0000000000007941 */ /* 0x000fea0003800000 */
.L_x_168:
[----:B------:R-:W-:-:S03]  /*6850*/  UMOV UR4, 0xffffffff ;  /* 0xffffffff00047882 */ /* 0x000fc60000000000 */
[----:B------:R-:W-:Y:S05]  /*6860*/  BRA.DIV UR4, `(.L_x_181) ;  /* 0x0000001604ec7947 */ /* 0x000fea000b800000 */
[----:B------:R-:W-:-:S13]  /*6870*/  ELECT P6, URZ, PT ;  /* 0x00000000003f782f */ /* 0x000fda00038c0000 */
.L_x_230:
[----:B------:R-:W-:Y:S04]  /*6880*/  BSSY B0, `(.L_x_182) ;  /* 0x0000154000007945 */ /* 0x000fe80003800000 */
[----:B------:R-:W-:Y:S05]  /*6890*/  @!P6 BRA `(.L_x_183) ;  /* 0x000000140048e947 */ /* 0x000fea0003800000 */
[----:B------:R-:W-:-:S04]  /*68a0*/  LOP3.LUT R23, R23, 0x2, RZ, 0xfc, !PT ;  /* 0x0000000217177812 */ /* 0x000fc800078efcff */
[----:B------:R-:W-:-:S13]  /*68b0*/  ISETP.NE.AND P0, PT, R23, 0x3, PT ;  /* 0x000000031700780c */ /* 0x000fda0003f05270 */
[----:B------:R-:W-:Y:S05]  /*68c0*/  @!P0 BRA `(.L_x_184) ;  /* 0x0000000000048947 */ /* 0x000fea0003800000 */
[----:B------:R-:W-:Y:S01]  /*68d0*/  BPT.TRAP 0x1 ;  /* 0x000000040000795c */ /* 0x000fe20000300000 */
.L_x_184:
[----:B------:R-:W0:Y:S01]  /*68e0*/  S2R R5, SR_CgaCtaId ;  /* 0x0000000000057919 */ /* 0x000e220000008800 */
[----:B------:R-:W-:Y:S02]  /*68f0*/  MOV R0, 0x400 ;  /* 0x0000040000007802 */ /* 0x000fe40000000f00 */
[----:B------:R-:W-:Y:S02]  /*6900*/  SHF.L.U32 R2, R3, 0x1f, RZ ;  /* 0x0000001f03027819 */ /* 0x000fe400000006ff */
[----:B0-----:R-:W-:-:S05]  /*6910*/  LEA R5, R5, R0, 0x18 ;  /* 0x0000000005057211 */ /* 0x001fca00078ec0ff */
[----:B------:R-:W-:-:S04]  /*6920*/  VIADD R5, R5, 0x128 ;  /* 0x0000012805057836 */ /* 0x000fc80000000000 */
[C---:B------:R-:W-:Y:S02]  /*6930*/  IMAD R7, R8.reuse, 0x8, R5 ;  /* 0x0000000808077824 */ /* 0x040fe400078e0205 */
[----:B------:R-:W-:Y:S02]  /*6940*/  VIADD R8, R8, 0x1 ;  /* 0x0000000108087836 */ /* 0x000fe40000000000 */
[----:B------:R-:W0:Y:S03]  /*6950*/  SYNCS.PHASECHK.TRANS64.TRYWAIT P0, [R7+URZ], R2 ;  /* 0x00000002070075a7 */ /* 0x000e26000800017f */
[----:B------:R-:W-:-:S04]  /*6960*/  ISETP.NE.AND P1, PT, R8, 0x25, PT ;  /* 0x000000250800780c */ /* 0x000fc80003f25270 */
[----:B------:R-:W-:Y:S02]  /*6970*/  SEL R0, RZ, 0x1, P1 ;  /* 0x00000001ff007807 */ /* 0x000fe40000800000 */
[----:B------:R-:W-:Y:S02]  /*6980*/  SEL R8, R8, RZ, P1 ;  /* 0x000000ff08087207 */ /* 0x000fe40000800000 */
[----:B------:R-:W-:-:S03]  /*6990*/  LOP3.LUT R9, R3, R0, RZ, 0x3c, !PT ;  /* 0x0000000003097212 */ /* 0x000fc600078e3cff */
[----:B------:R-:W-:Y:S01]  /*69a0*/  IMAD R6, R8, 0x8, R5 ;  /* 0x0000000808067824 */ /* 0x000fe200078e0205 */
[----:B------:R-:W-:Y:S01]  /*69b0*/  SHF.L.U32 R3, R9, 0x1f, RZ ;  /* 0x0000001f09037819 */ /* 0x000fe200000006ff */
[----:B0-----:R-:W-:Y:S06]  /*69c0*/  @!P0 BRA `(.L_x_185) ;  /* 0x0000001400b48947 */ /* 0x001fec0003800000 */
.L_x_231:
[----:B------:R-:W1:Y:S01]  /*69d0*/  SYNCS.PHASECHK.TRANS64.TRYWAIT P0, [R6+URZ], R3 ;  /* 0x00000003060075a7 */ /* 0x000e62000800017f */
[----:B------:R-:W-:-:S05]  /*69e0*/  VIADD R0, R8, 0x1 ;  /* 0x0000000108007836 */ /* 0x000fca0000000000 */
[----:B------:R-:W-:-:S04]  /*69f0*/  ISETP.NE.AND P1, PT, R0, 0x25, PT ;  /* 0x000000250000780c */ /* 0x000fc80003f25270 */
[----:B0-----:R-:W-:Y:S02]  /*6a00*/  SEL R2, RZ, 0x1, P1 ;  /* 0x00000001ff027807 */ /* 0x001fe40000800000 */
[----:B------:R-:W-:Y:S02]  /*6a10*/  SEL R0, R0, RZ, P1 ;  /* 0x000000ff00007207 */ /* 0x000fe40000800000 */
[----:B------:R-:W-:-:S03]  /*6a20*/  LOP3.LUT R9, R9, R2, RZ, 0x3c, !PT ;  /* 0x0000000209097212 */ /* 0x000fc600078e3cff */
[----:B------:R-:W-:Y:S01]  /*6a30*/  IMAD R7, R0, 0x8, R5 ;  /* 0x0000000800077824 */ /* 0x000fe200078e0205 */
[----:B------:R-:W-:Y:S01]  /*6a40*/  SHF.L.U32 R4, R9, 0x1f, RZ ;  /* 0x0000001f09047819 */ /* 0x000fe200000006ff */
[----:B-1----:R-:W-:Y:S06]  /*6a50*/  @!P0 BRA `(.L_x_186) ;  /* 0x0000001400a48947 */ /* 0x002fec0003800000 */
.L_x_232:
[----:B------:R-:W1:Y:S01]  /*6a60*/  SYNCS.PHASECHK.TRANS64.TRYWAIT P0, [R7+URZ], R4 ;  /* 0x00000004070075a7 */ /* 0x000e62000800017f */
[----:B------:R-:W-:-:S05]  /*6a70*/  VIADD R0, R0, 0x1 ;  /* 0x0000000100007836 */ /* 0x000fca0000000000 */
[----:B------:R-:W-:-:S04]  /*6a80*/  ISETP.NE.AND P1, PT, R0, 0x25, PT ;  /* 0x000000250000780c */ /* 0x000fc80003f25270 */
[----:B------:R-:W-:Y:S02]  /*6a90*/  SEL R2, RZ, 0x1, P1 ;  /* 0x00000001ff027807 */ /* 0x000fe40000800000 */
[----:B------:R-:W-:Y:S02]  /*6aa0*/  SEL R0, R0, RZ, P1 ;  /* 0x000000ff00007207 */ /* 0x000fe40000800000 */
[----:B------:R-:W-:-:S03]  /*6ab0*/  LOP3.LUT R9, R9, R2, RZ, 0x3c, !PT ;  /* 0x0000000209097212 */ /* 0x000fc600078e3cff */
[----:B0-----:R-:W-:Y:S01]  /*6ac0*/  IMAD R6, R0, 0x8, R5 ;  /* 0x0000000800067824 */ /* 0x001fe200078e0205 */
[----:B------:R-:W-:Y:S01]  /*6ad0*/  SHF.L.U32 R3, R9, 0x1f, RZ ;  /* 0x0000001f09037819 */ /* 0x000fe200000006ff */
[----:B-1----:R-:W-:Y:S06]  /*6ae0*/  @!P0 BRA `(.L_x_187) ;  /* 0x0000001400948947 */ /* 0x002fec0003800000 */
.L_x_233:
        /* <DEDUP_REMOVED lines=9> */
.L_x_234:
        /* <DEDUP_REMOVED lines=9> */
.L_x_235:
        /* <DEDUP_REMOVED lines=9> */
.L_x_236:
        /* <DEDUP_REMOVED lines=9> */
.L_x_237:
        /* <DEDUP_REMOVED lines=9> */
.L_x_238:
        /* <DEDUP_REMOVED lines=9> */
.L_x_239:
        /* <DEDUP_REMOVED lines=9> */
.L_x_240:
        /* <DEDUP_REMOVED lines=9> */
.L_x_241:
        /* <DEDUP_REMOVED lines=9> */
.L_x_242:
        /* <DEDUP_REMOVED lines=9> */
.L_x_243:
        /* <DEDUP_REMOVED lines=9> */
.L_x_244:
        /* <DEDUP_REMOVED lines=9> */
.L_x_245:
        /* <DEDUP_REMOVED lines=9> */
.L_x_246:
        /* <DEDUP_REMOVED lines=9> */
.L_x_247:
        /* <DEDUP_REMOVED lines=9> */
.L_x_248:
        /* <DEDUP_REMOVED lines=9> */
.L_x_249:
        /* <DEDUP_REMOVED lines=9> */
.L_x_250:
        /* <DEDUP_REMOVED lines=9> */
.L_x_251:
        /* <DEDUP_REMOVED lines=9> */
.L_x_252:
        /* <DEDUP_REMOVED lines=9> */
.L_x_253:
        /* <DEDUP_REMOVED lines=9> */
.L_x_254:
        /* <DEDUP_REMOVED lines=9> */
.L_x_255:
        /* <DEDUP_REMOVED lines=9> */
.L_x_256:
        /* <DEDUP_REMOVED lines=9> */
.L_x_257:
        /* <DEDUP_REMOVED lines=9> */
.L_x_258:
        /* <DEDUP_REMOVED lines=9> */
.L_x_259:
        /* <DEDUP_REMOVED lines=9> */
.L_x_260:
        /* <DEDUP_REMOVED lines=9> */
.L_x_261:
        /* <DEDUP_REMOVED lines=9> */
.L_x_262:
        /* <DEDUP_REMOVED lines=9> */
.L_x_263:
        /* <DEDUP_REMOVED lines=9> */
.L_x_264:
        /* <DEDUP_REMOVED lines=9> */
.L_x_265:
[----:B------:R-:W1:Y:S01]  /*7cf0*/  SYNCS.PHASECHK.TRANS64.TRYWAIT P0, [R6+URZ], R3 ;  /* 0x00000003060075a7 */ /* 0x000e62000800017f */
[----:B------:R-:W-:-:S05]  /*7d00*/  VIADD R0, R0, 0x1 ;  /* 0x0000000100007836 */ /* 0x000fca0000000000 */
[----:B------:R-:W-:-:S04]  /*7d10*/  ISETP.NE.AND P1, PT, R0, 0x25, PT ;  /* 0x000000250000780c */ /* 0x000fc80003f25270 */
[----:B------:R-:W-:Y:S02]  /*7d20*/  SEL R2, RZ, 0x1, P1 ;  /* 0x00000001ff027807 */ /* 0x000fe40000800000 */
[----:B------:R-:W-:Y:S02]  /*7d30*/  SEL R0, R0, RZ, P1 ;  /* 0x000000ff00007207 */ /* 0x000fe40000800000 */
[----:B------:R-:W-:Y:S01]  /*7d40*/  LOP3.LUT R2, R9, R2, RZ, 0x3c, !PT ;  /* 0x0000000209027212 */ /* 0x000fe200078e3cff */
[----:B-1----:R-:W-:Y:S06]  /*7d50*/  @!P0 BRA `(.L_x_220) ;  /* 0x0000000c008c8947 */ /* 0x002fec0003800000 */
.L_x_266:
[----:B------:R-:W-:Y:S01]  /*7d60*/  IMAD R5, R0, 0x8, R5 ;  /* 0x0000000800057824 */ /* 0x000fe200078e0205 */
[----:B------:R-:W-:-:S07]  /*7d70*/  SHF.L.U32 R0, R2, 0x1f, RZ ;  /* 0x0000001f02007819 */ /* 0x000fce00000006ff */
.L_x_221:
[----:B--2---:R2:W3:Y:S02]  /*7d80*/  SYNCS.PHASECHK.TRANS64.TRYWAIT P0, [R5+URZ], R0 ;  /* 0x00000000050075a7 */ /* 0x0044e4000800017f */
[----:B---3--:R-:W-:Y:S05]  /*7d90*/  @!P0 NANOSLEEP.SYNCS 0x989680 ;  /* 0x009896800000895d */ /* 0x008fea0003900000 */
[----:B------:R-:W3:Y:S02]  /*7da0*/  @!P0 SYNCS.PHASECHK.TRANS64 P0, [R5+URZ], R0 ;  /* 0x00000000050085a7 */ /* 0x000ee4000800007f */
[----:B---3--:R-:W-:Y:S05]  /*7db0*/  @!P0 BRA `(.L_x_221) ;  /* 0xfffffffc00f08947 */ /* 0x008fea000383ffff */
.L_x_183:
[----:B------:R-:W-:Y:S05]  /*7dc0*/  BSYNC B0 ;  /* 0x0000000000007941 */ /* 0x000fea0003800000 */
.L_x_182:
[----:B------:R-:W-:Y:S05]  /*7dd0*/  EXIT ;  /* 0x000000000000794d */ /* 0x000fea0003800000 */
.L_x_16:
[----:B-1----:R-:W-:-:S04]  /*7de0*/  IMAD.U32 R3, RZ, RZ, UR43 ;  /* 0x0000002bff037e24 */ /* 0x002fc8000f8e00ff */
[----:B------:R1:W2:Y:S03]  /*7df0*/  SYNCS.PHASECHK.TRANS64.TRYWAIT P0, [R3+URZ+-0x8], R0 ;  /* 0xfffff800030075a7 */ /* 0x0002a6000800017f */
[----:B--2---:R-:W-:Y:S05]  /*7e00*/  @!P0 NANOSLEEP.SYNCS 0x989680 ;  /* 0x009896800000895d */ /* 0x004fea0003900000 */
[----:B------:R-:W2:Y:S02]  /*7e10*/  @!P0 SYNCS.PHASECHK.TRANS64 P0, [R3+URZ+-0x8], R0 ;  /* 0xfffff800030085a7 */ /* 0x000ea4000800007f */
[----:B--2---:R-:W-:Y:S05]  /*7e20*/  @!P0 BRA `(.L_x_16) ;  /* 0xfffffffc00ec8947 */ /* 0x004fea000383ffff */
[----:B------:R-:W-:Y:S05]  /*7e30*/  BRA `(.L_x_222) ;  /* 0xffffff9800e87947 */ /* 0x000fea000383ffff */
.L_x_21:
[----:B--2---:R2:W3:Y:S02]  /*7e40*/  SYNCS.PHASECHK.TRANS64.TRYWAIT P1, [R3+URZ], R0 ;  /* 0x00000000030075a7 */ /* 0x0044e4000802017f */
[----:B---3--:R-:W-:Y:S05]  /*7e50*/  @!P1 NANOSLEEP.SYNCS 0x989680 ;  /* 0x009896800000995d */ /* 0x008fea0003900000 */
[----:B------:R-:W3:Y:S02]  /*7e60*/  @!P1 SYNCS.PHASECHK.TRANS64 P1, [R3+URZ], R0 ;  /* 0x00000000030095a7 */ /* 0x000ee4000802007f */
[----:B---3--:R-:W-:Y:S05]  /*7e70*/  @!P1 BRA `(.L_x_21) ;  /* 0xfffffffc00f09947 */ /* 0x008fea000383ffff */
[----:B------:R-:W-:Y:S05]  /*7e80*/  BRA `(.L_x_20) ;  /* 0xffffff9c00587947 */ /* 0x000fea000383ffff */
.L_x_26:
[----:B--2---:R-:W-:-:S04]  /*7e90*/  IMAD.U32 R4, RZ, RZ, UR4 ;  /* 0x00000004ff047e24 */ /* 0x004fc8000f8e00ff */
[----:B------:R2:W3:Y:S03]  /*7ea0*/  SYNCS.PHASECHK.TRANS64.TRYWAIT P1, [R4+URZ], R3 ;  /* 0x00000003040075a7 */ /* 0x0004e6000802017f */
[----:B---3--:R-:W-:Y:S05]  /*7eb0*/  @!P1 NANOSLEEP.SYNCS 0x989680 ;  /* 0x009896800000995d */ /* 0x008fea0003900000 */
[----:B------:R-:W3:Y:S02]  /*7ec0*/  @!P1 SYNCS.PHASECHK.TRANS64 P1, [R4+URZ], R3 ;  /* 0x00000003040095a7 */ /* 0x000ee4000802007f */
[----:B---3--:R-:W-:Y:S05]  /*7ed0*/  @!P1 BRA `(.L_x_26) ;  /* 0xfffffffc00ec9947 */ /* 0x008fea000383ffff */
[----:B------:R-:W-:Y:S05]  /*7ee0*/  BRA `(.L_x_25) ;  /* 0xffffff9c00b47947 */ /* 0x000fea000383ffff */
.L_x_32:
[----:B0-----:R-:W-:-:S04]  /*7ef0*/  IMAD.U32 R3, RZ, RZ, UR43 ;  /* 0x0000002bff037e24 */ /* 0x001fc8000f8e00ff */
[----:B------:R0:W1:Y:S03]  /*7f00*/  SYNCS.PHASECHK.TRANS64.TRYWAIT P0, [R3+URZ+0x8], R0 ;  /* 0x00000800030075a7 */ /* 0x000066000800017f */
[----:B-1----:R-:W-:Y:S05]  /*7f10*/  @!P0 NANOSLEEP.SYNCS 0x989680 ;  /* 0x009896800000895d */ /* 0x002fea0003900000 */
[----:B------:R-:W1:Y:S02]  /*7f20*/  @!P0 SYNCS.PHASECHK.TRANS64 P0, [R3+URZ+0x8], R0 ;  /* 0x00000800030085a7 */ /* 0x000e64000800007f */
[----:B-1----:R-:W-:Y:S05]  /*7f30*/  @!P0 BRA `(.L_x_32) ;  /* 0xfffffffc00ec8947 */ /* 0x002fea000383ffff */
[----:B------:R-:W-:Y:S05]  /*7f40*/  BRA `(.L_x_223) ;  /* 0xffffffa0009c7947 */ /* 0x000fea000383ffff */
.L_x_169:
[----:B------:R-:W-:Y:S01]  /*7f50*/  BSSY B1, `(.L_x_224) ;  /* 0x0000006000017945 */ /* 0x000fe20003800000 */
[----:B------:R-:W-:-:S07]  /*7f60*/  IMAD.MOV.U32 R15, RZ, RZ, -0x1 ;  /* 0xffffffffff0f7424 */ /* 0x000fce00078e00ff */
[----:B-----5:R-:W-:Y:S05]  /*7f70*/  WARPSYNC.COLLECTIVE R15, `(.L_x_225) ;  /* 0x000000000f0c7348 */ /* 0x020fea0003c00000 */
[----:B------:R-:W-:Y:S02]  /*7f80*/  ELECT P6, UR62, PT ;  /* 0x00000000003e782f */ /* 0x000fe400038c0000 */
[----:B------:R-:W-:Y:S01]  /*7f90*/  MOV R14, UR62 ;  /* 0x0000003e000e7c02 */ /* 0x000fe20008000f00 */
[----:B-----5:R-:W-:Y:S10]  /*7fa0*/  ENDCOLLECTIVE ;  /* 0x000000000000791b */ /* 0x020ff40003800000 */
.L_x_225:
[----:B------:R-:W-:Y:S05]  /*7fb0*/  BSYNC B1 ;  /* 0x0000000000017941 */ /* 0x000fea0003800000 */
.L_x_224:
[----:B------:R-:W-:Y:S05]  /*7fc0*/  BRA `(.L_x_226) ;  /* 0xffffffdc00607947 */ /* 0x000fea000383ffff */
.L_x_172:
[----:B-1----:R1:W2:Y:S02]  /*7fd0*/  SYNCS.PHASECHK.TRANS64.TRYWAIT P1, [R11+URZ+0x128], R6 ;  /* 0x000128060b0075a7 */ /* 0x0022a4000802017f */
[----:B--2---:R-:W-:Y:S05]  /*7fe0*/  @!P1 NANOSLEEP.SYNCS 0x989680 ;  /* 0x009896800000995d */ /* 0x004fea0003900000 */
[----:B------:R-:W2:Y:S02]  /*7ff0*/  @!P1 SYNCS.PHASECHK.TRANS64 P1, [R11+URZ+0x128], R6 ;  /* 0x000128060b0095a7 */ /* 0x000ea4000802007f */
[----:B--2---:R-:W-:Y:S05]  /*8000*/  @!P1 BRA `(.L_x_172) ;  /* 0xfffffffc00f09947 */ /* 0x004fea000383ffff */
[----:B------:R-:W-:Y:S05]  /*8010*/  BRA `(.L_x_227) ;  /* 0xffffffdc00947947 */ /* 0x000fea000383ffff */
.L_x_181:
[----:B------:R-:W-:Y:S01]  /*8020*/  BSSY B0, `(.L_x_228) ;  /* 0x0000006000007945 */ /* 0x000fe20003800000 */
[----:B------:R-:W-:-:S07]  /*8030*/  IMAD.MOV.U32 R15, RZ, RZ, -0x1 ;  /* 0xffffffffff0f7424 */ /* 0x000fce00078e00ff */
[----:B-----5:R-:W-:Y:S05]  /*8040*/  WARPSYNC.COLLECTIVE R15, `(.L_x_229) ;  /* 0x000000000f0c7348 */ /* 0x020fea0003c00000 */
[----:B------:R-:W-:Y:S02]  /*8050*/  ELECT P6, UR62, PT ;  /* 0x00000000003e782f */ /* 0x000fe400038c0000 */
[----:B------:R-:W-:Y:S01]  /*8060*/  MOV R14, UR62 ;  /* 0x0000003e000e7c02 */ /* 0x000fe20008000f00 */
[----:B-----5:R-:W-:Y:S10]  /*8070*/  ENDCOLLECTIVE ;  /* 0x000000000000791b */ /* 0x020ff40003800000 */
.L_x_229:
[----:B------:R-:W-:Y:S05]  /*8080*/  BSYNC B0 ;  /* 0x0000000000007941 */ /* 0x000fea0003800000 */
.L_x_228:
[----:B------:R-:W-:Y:S05]  /*8090*/  BRA `(.L_x_230) ;  /* 0xffffffe400f87947 */ /* 0x000fea000383ffff */
.L_x_185:
[----:B0-----:R0:W1:Y:S02]  /*80a0*/  SYNCS.PHASECHK.TRANS64.TRYWAIT P0, [R7+URZ], R2 ;  /* 0x00000002070075a7 */ /* 0x001064000800017f */
[----:B-1----:R-:W-:Y:S05]  /*80b0*/  @!P0 NANOSLEEP.SYNCS 0x989680 ;  /* 0x009896800000895d */ /* 0x002fea0003900000 */
[----:B------:R-:W1:Y:S02]  /*80c0*/  @!P0 SYNCS.PHASECHK.TRANS64 P0, [R7+URZ], R2 ;  /* 0x00000002070085a7 */ /* 0x000e64000800007f */
[----:B-1----:R-:W-:Y:S05]  /*80d0*/  @!P0 BRA `(.L_x_185) ;  /* 0xfffffffc00f08947 */ /* 0x002fea000383ffff */
[----:B------:R-:W-:Y:S05]  /*80e0*/  BRA `(.L_x_231) ;  /* 0xffffffe800387947 */ /* 0x000fea000383ffff */
.L_x_186:
[----:B0-----:R0:W1:Y:S02]  /*80f0*/  SYNCS.PHASECHK.TRANS64.TRYWAIT P0, [R6+URZ], R3 ;  /* 0x00000003060075a7 */ /* 0x001064000800017f */
[----:B-1----:R-:W-:Y:S05]  /*8100*/  @!P0 NANOSLEEP.SYNCS 0x989680 ;  /* 0x009896800000895d */ /* 0x002fea0003900000 */
[----:B------:R-:W1:Y:S02]  /*8110*/  @!P0 SYNCS.PHASECHK.TRANS64 P0, [R6+URZ], R3 ;  /* 0x00000003060085a7 */ /* 0x000e64000800007f */
[----:B-1----:R-:W-:Y:S05]  /*8120*/  @!P0 BRA `(.L_x_186) ;  /* 0xfffffffc00f08947 */ /* 0x002fea000383ffff */
[----:B------:R-:W-:Y:S05]  /*8130*/  BRA `(.L_x_232) ;  /* 0xffffffe800487947 */ /* 0x000fea000383ffff */
.L_x_187:
[----:B0-----:R0:W1:Y:S02]  /*8140*/  SYNCS.PHASECHK.TRANS64.TRYWAIT P0, [R7+URZ], R4 ;  /* 0x00000004070075a7 */ /* 0x001064000800017f */
[----:B-1----:R-:W-:Y:S05]  /*8150*/  @!P0 NANOSLEEP.SYNCS 0x989680 ;  /* 0x009896800000895d */ /* 0x002fea0003900000 */
[----:B------:R-:W1:Y:S02]  /*8160*/  @!P0 SYNCS.PHASECHK.TRANS64 P0, [R7+URZ], R4 ;  /* 0x00000004070085a7 */ /* 0x000e64000800007f */
[----:B-1----:R-:W-:Y:S05]  /*8170*/  @!P0 BRA `(.L_x_187) ;  /* 0xfffffffc00f08947 */ /* 0x002fea000383ffff */
[----:B------:R-:W-:Y:S05]  /*8180*/  BRA `(.L_x_233) ;  /* 0xffffffe800587947 */ /* 0x000fea000383ffff */
.L_x_188:
[----:B0-----:R0:W1:Y:S02]  /*8190*/  SYNCS.PHASECHK.TRANS64.TRYWAIT P0, [R6+URZ], R3 ;  /* 0x00000003060075a7 */ /* 0x001064000800017f */
[----:B-1----:R-:W-:Y:S05]  /*81a0*/  @!P0 NANOSLEEP.SYNCS 0x989680 ;  /* 0x009896800000895d */ /* 0x002fea0003900000 */
[----:B------:R-:W1:Y:S02]  /*81b0*/  @!P0 SYNCS.PHASECHK.TRANS64 P0, [R6+URZ], R3 ;  /* 0x00000003060085a7 */ /* 0x000e64000800007f */
[----:B-1----:R-:W-:Y:S05]  /*81c0*/  @!P0 BRA `(.L_x_188) ;  /* 0xfffffffc00f08947 */ /* 0x002fea000383ffff */
[----:B------:R-:W-:Y:S05]  /*81d0*/  BRA `(.L_x_234) ;  /* 0xffffffe800687947 */ /* 0x000fea000383ffff */
.L_x_189:
[----:B0-----:R0:W1:Y:S02]  /*81e0*/  SYNCS.PHASECHK.TRANS64.TRYWAIT P0, [R7+URZ], R4 ;  /* 0x00000004070075a7 */ /* 0x001064000800017f */
[----:B-1----:R-:W-:Y:S05]  /*81f0*/  @!P0 NANOSLEEP.SYNCS 0x989680 ;  /* 0x009896800000895d */ /* 0x002fea0003900000 */
[----:B------:R-:W1:Y:S02]  /*8200*/  @!P0 SYNCS.PHASECHK.TRANS64 P0, [R7+URZ], R4 ;  /* 0x00000004070085a7 */ /* 0x000e64000800007f */
[----:B-1----:R-:W-:Y:S05]  /*8210*/  @!P0 BRA `(.L_x_189) ;  /* 0xfffffffc00f08947 */ /* 0x002fea000383ffff */
[----:B------:R-:W-:Y:S05]  /*8220*/  BRA `(.L_x_235) ;  /* 0xffffffe800787947 */ /* 0x000fea000383ffff */
.L_x_190:
[----:B0-----:R0:W1:Y:S02]  /*8230*/  SYNCS.PHASECHK.TRANS64.TRYWAIT P0, [R6+URZ], R3 ;  /* 0x00000003060075a7 */ /* 0x001064000800017f */
[----:B-1----:R-:W-:Y:S05]  /*8240*/  @!P0 NANOSLEEP.SYNCS 0x989680 ;  /* 0x009896800000895d */ /* 0x002fea0003900000 */
[----:B------:R-:W1:Y:S02]  /*8250*/  @!P0 SYNCS.PHASECHK.TRANS64 P0, [R6+URZ], R3 ;  /* 0x00000003060085a7 */ /* 0x000e64000800007f */
[----:B-1----:R-:W-:Y:S05]  /*8260*/  @!P0 BRA `(.L_x_190) ;  /* 0xfffffffc00f08947 */ /* 0x002fea000383ffff */
[----:B------:R-:W-:Y:S05]  /*8270*/  BRA `(.L_x_236) ;  /* 0xffffffe800887947 */ /* 0x000fea000383ffff */
.L_x_191:
[----:B0-----:R0:W1:Y:S02]  /*8280*/  SYNCS.PHASECHK.TRANS64.TRYWAIT P0, [R7+URZ], R4 ;  /* 0x00000004070075a7 */ /* 0x001064000800017f */
[----:B-1----:R-:W-:Y:S05]  /*8290*/  @!P0 NANOSLEEP.SYNCS 0x989680 ;  /* 0x009896800000895d */ /* 0x002fea0003900000 */
[----:B------:R-:W1:Y:S02]  /*82a0*/  @!P0 SYNCS.PHASECHK.TRANS64 P0, [R7+URZ], R4 ;  /* 0x00000004070085a7 */ /* 0x000e64000800007f */
[----:B-1----:R-:W-:Y:S05]  /*82b0*/  @!P0 BRA `(.L_x_191) ;  /* 0xfffffffc00f08947 */ /* 0x002fea000383ffff */
[----:B------:R-:W-:Y:S05]  /*82c0*/  BRA `(.L_x_237) ;  /* 0xffffffe800987947 */ /* 0x000fea000383ffff */
.L_x_192:
[----:B0-----:R0:W1:Y:S02]  /*82d0*/  SYNCS.PHASECHK.TRANS64.TRYWAIT P0, [R6+URZ], R3 ;  /* 0x00000003060075a7 */ /* 0x001064000800017f */
[----:B-1----:R-:W-:Y:S05]  /*82e0*/  @!P0 NANOSLEEP.SYNCS 0x989680 ;  /* 0x009896800000895d */ /* 0x002fea0003900000 */
[----:B------:R-:W1:Y:S02]  /*82f0*/  @!P0 SYNCS.PHASECHK.TRANS64 P0, [R6+URZ], R3 ;  /* 0x00000003060085a7 */ /* 0x000e64000800007f */
[----:B-1----:R-:W-:Y:S05]  /*8300*/  @!P0 BRA `(.L_x_192) ;  /* 0xfffffffc00f08947 */ /* 0x002fea000383ffff */
[----:B------:R-:W-:Y:S05]  /*8310*/  BRA `(.L_x_238) ;  /* 0xffffffe800a87947 */ /* 0x000fea000383ffff */
.L_x_193:
[----:B0-----:R0:W1:Y:S02]  /*8320*/  SYNCS.PHASECHK.TRANS64.TRYWAIT P0, [R7+URZ], R4 ;  /* 0x00000004070075a7 */ /* 0x001064000800017f */
[----:B-1----:R-:W-:Y:S05]  /*8330*/  @!P0 NANOSLEEP.SYNCS 0x989680 ;  /* 0x009896800000895d */ /* 0x002fea0003900000 */
[----:B------:R-:W1:Y:S02]  /*8340*/  @!P0 SYNCS.PHASECHK.TRANS64 P0, [R7+URZ], R4 ;  /* 0x00000004070085a7 */ /* 0x000e64000800007f */
[----:B-1----:R-:W-:Y:S05]  /*8350*/  @!P0 BRA `(.L_x_193) ;  /* 0xfffffffc00f08947 */ /* 0x002fea000383ffff */
[----:B------:R-:W-:Y:S05]  /*8360*/  BRA `(.L_x_239) ;  /* 0xffffffe800b87947 */ /* 0x000fea000383ffff */
.L_x_194:
[----:B0-----:R0:W1:Y:S02]  /*8370*/  SYNCS.PHASECHK.TRANS64.TRYWAIT P0, [R6+URZ], R3 ;  /* 0x00000003060075a7 */ /* 0x001064000800017f */
[----:B-1----:R-:W-:Y:S05]  /*8380*/  @!P0 NANOSLEEP.SYNCS 0x989680 ;  /* 0x009896800000895d */ /* 0x002fea0003900000 */
[----:B------:R-:W1:Y:S02]  /*8390*/  @!P0 SYNCS.PHASECHK.TRANS64 P0, [R6+URZ], R3 ;  /* 0x00000003060085a7 */ /* 0x000e64000800007f */
[----:B-1----:R-:W-:Y:S05]  /*83a0*/  @!P0 BRA `(.L_x_194) ;  /* 0xfffffffc00f08947 */ /* 0x002fea000383ffff */
[----:B------:R-:W-:Y:S05]  /*83b0*/  BRA `(.L_x_240) ;  /* 0xffffffe800c87947 */ /* 0x000fea000383ffff */
.L_x_195:
[----:B0-----:R0:W1:Y:S02]  /*83c0*/  SYNCS.PHASECHK.TRANS64.TRYWAIT P0, [R7+URZ], R4 ;  /* 0x00000004070075a7 */ /* 0x001064000800017f */
[----:B-1----:R-:W-:Y:S05]  /*83d0*/  @!P0 NANOSLEEP.SYNCS 0x989680 ;  /* 0x009896800000895d */ /* 0x002fea0003900000 */
[----:B------:R-:W1:Y:S02]  /*83e0*/  @!P0 SYNCS.PHASECHK.TRANS64 P0, [R7+URZ], R4 ;  /* 0x00000004070085a7 */ /* 0x000e64000800007f */
[----:B-1----:R-:W-:Y:S05]  /*83f0*/  @!P0 BRA `(.L_x_195) ;  /* 0xfffffffc00f08947 */ /* 0x002fea000383ffff */
[----:B------:R-:W-:Y:S05]  /*8400*/  BRA `(.L_x_241) ;  /* 0xffffffe800d87947 */ /* 0x000fea000383ffff */
.L_x_196:
[----:B0-----:R0:W1:Y:S02]  /*8410*/  SYNCS.PHASECHK.TRANS64.TRYWAIT P0, [R6+URZ], R3 ;  /* 0x00000003060075a7 */ /* 0x001064000800017f */
[----:B-1----:R-:W-:Y:S05]  /*8420*/  @!P0 NANOSLEEP.SYNCS 0x989680 ;  /* 0x009896800000895d */ /* 0x002fea0003900000 */
[----:B------:R-:W1:Y:S02]  /*8430*/  @!P0 SYNCS.PHASECHK.TRANS64 P0, [R6+URZ], R3 ;  /* 0x00000003060085a7 */ /* 0x000e64000800007f */
[----:B-1----:R-:W-:Y:S05]  /*8440*/  @!P0 BRA `(.L_x_196) ;  /* 0xfffffffc00f08947 */ /* 0x002fea000383ffff */
[----:B------:R-:W-:Y:S05]  /*8450*/  BRA `(.L_x_242) ;  /* 0xffffffe800e87947 */ /* 0x000fea000383ffff */
.L_x_197:
[----:B0-----:R0:W1:Y:S02]  /*8460*/  SYNCS.PHASECHK.TRANS64.TRYWAIT P0, [R7+URZ], R4 ;  /* 0x00000004070075a7 */ /* 0x001064000800017f */
[----:B-1----:R-:W-:Y:S05]  /*8470*/  @!P0 NANOSLEEP.SYNCS 0x989680 ;  /* 0x009896800000895d */ /* 0x002fea0003900000 */
[----:B------:R-:W1:Y:S02]  /*8480*/  @!P0 SYNCS.PHASECHK.TRANS64 P0, [R7+URZ], R4 ;  /* 0x00000004070085a7 */ /* 0x000e64000800007f */
[----:B-1----:R-:W-:Y:S05]  /*8490*/  @!P0 BRA `(.L_x_197) ;  /* 0xfffffffc00f08947 */ /* 0x002fea000383ffff */
[----:B------:R-:W-:Y:S05]  /*84a0*/  BRA `(.L_x_243) ;  /* 0xffffffe800f87947 */ /* 0x000fea000383ffff */
.L_x_198:
[----:B0-----:R0:W1:Y:S02]  /*84b0*/  SYNCS.PHASECHK.TRANS64.TRYWAIT P0, [R6+URZ], R3 ;  /* 0x00000003060075a7 */ /* 0x001064000800017f */
[----:B-1----:R-:W-:Y:S05]  /*84c0*/  @!P0 NANOSLEEP.SYNCS 0x989680 ;  /* 0x009896800000895d */ /* 0x002fea0003900000 */
[----:B------:R-:W1:Y:S02]  /*84d0*/  @!P0 SYNCS.PHASECHK.TRANS64 P0, [R6+URZ], R3 ;  /* 0x00000003060085a7 */ /* 0x000e64000800007f */
[----:B-1----:R-:W-:Y:S05]  /*84e0*/  @!P0 BRA `(.L_x_198) ;  /* 0xfffffffc00f08947 */ /* 0x002fea000383ffff */
[----:B------:R-:W-:Y:S05]  /*84f0*/  BRA `(.L_x_244) ;  /* 0xffffffec00087947 */ /* 0x000fea000383ffff */
.L_x_199:
[----:B0-----:R0:W1:Y:S02]  /*8500*/  SYNCS.PHASECHK.TRANS64.TRYWAIT P0, [R7+URZ], R4 ;  /* 0x00000004070075a7 */ /* 0x001064000800017f */
[----:B-1----:R-:W-:Y:S05]  /*8510*/  @!P0 NANOSLEEP.SYNCS 0x989680 ;  /* 0x009896800000895d */ /* 0x002fea0003900000 */
[----:B------:R-:W1:Y:S02]  /*8520*/  @!P0 SYNCS.PHASECHK.TRANS64 P0, [R7+URZ], R4 ;  /* 0x00000004070085a7 */ /* 0x000e64000800007f */
[----:B-1----:R-:W-:Y:S05]  /*8530*/  @!P0 BRA `(.L_x_199) ;  /* 0xfffffffc00f08947 */ /* 0x002fea000383ffff */
[----:B------:R-:W-:Y:S05]  /*8540*/  BRA `(.L_x_245) ;  /* 0xffffffec00187947 */ /* 0x000fea000383ffff */
.L_x_200:
[----:B0-----:R0:W1:Y:S02]  /*8550*/  SYNCS.PHASECHK.TRANS64.TRYWAIT P0, [R6+URZ], R3 ;  /* 0x00000003060075a7 */ /* 0x001064000800017f */
[----:B-1----:R-:W-:Y:S05]  /*8560*/  @!P0 NANOSLEEP.SYNCS 0x989680 ;  /* 0x009896800000895d */ /* 0x002fea0003900000 */
[----:B------:R-:W1:Y:S02]  /*8570*/  @!P0 SYNCS.PHASECHK.TRANS64 P0, [R6+URZ], R3 ;  /* 0x00000003060085a7 */ /* 0x000e64000800007f */
[----:B-1----:R-:W-:Y:S05]  /*8580*/  @!P0 BRA `(.L_x_200) ;  /* 0xfffffffc00f08947 */ /* 0x002fea000383ffff */
[----:B------:R-:W-:Y:S05]  /*8590*/  BRA `(.L_x_246) ;  /* 0xffffffec00287947 */ /* 0x000fea000383ffff */
.L_x_201:
[----:B0-----:R0:W1:Y:S02]  /*85a0*/  SYNCS.PHASECHK.TRANS64.TRYWAIT P0, [R7+URZ], R4 ;  /* 0x00000004070075a7 */ /* 0x001064000800017f */
[----:B-1----:R-:W-:Y:S05]  /*85b0*/  @!P0 NANOSLEEP.SYNCS 0x989680 ;  /* 0x009896800000895d */ /* 0x002fea0003900000 */
[----:B------:R-:W1:Y:S02]  /*85c0*/  @!P0 SYNCS.PHASECHK.TRANS64 P0, [R7+URZ], R4 ;  /* 0x00000004070085a7 */ /* 0x000e64000800007f */
[----:B-1----:R-:W-:Y:S05]  /*85d0*/  @!P0 BRA `(.L_x_201) ;  /* 0xfffffffc00f08947 */ /* 0x002fea000383ffff */
[----:B------:R-:W-:Y:S05]  /*85e0*/  BRA `(.L_x_247) ;  /* 0xffffffec00387947 */ /* 0x000fea000383ffff */
.L_x_202:
[----:B0-----:R0:W1:Y:S02]  /*85f0*/  SYNCS.PHASECHK.TRANS64.TRYWAIT P0, [R6+URZ], R3 ;  /* 0x00000003060075a7 */ /* 0x001064000800017f */
[----:B-1----:R-:W-:Y:S05]  /*8600*/  @!P0 NANOSLEEP.SYNCS 0x989680 ;  /* 0x009896800000895d */ /* 0x002fea0003900000 */
[----:B------:R-:W1:Y:S02]  /*8610*/  @!P0 SYNCS.PHASECHK.TRANS64 P0, [R6+URZ], R3 ;  /* 0x00000003060085a7 */ /* 0x000e64000800007f */
[----:B-1----:R-:W-:Y:S05]  /*8620*/  @!P0 BRA `(.L_x_202) ;  /* 0xfffffffc00f08947 */ /* 0x002fea000383ffff */
[----:B------:R-:W-:Y:S05]  /*8630*/  BRA `(.L_x_248) ;  /* 0xffffffec00487947 */ /* 0x000fea000383ffff */
.L_x_203:
[----:B0-----:R0:W1:Y:S02]  /*8640*/  SYNCS.PHASECHK.TRANS64.TRYWAIT P0, [R7+URZ], R4 ;  /* 0x00000004070075a7 */ /* 0x001064000800017f */
[----:B-1----:R-:W-:Y:S05]  /*8650*/  @!P0 NANOSLEEP.SYNCS 0x989680 ;  /* 0x009896800000895d */ /* 0x002fea0003900000 */
[----:B------:R-:W1:Y:S02]  /*8660*/  @!P0 SYNCS.PHASECHK.TRANS64 P0, [R7+URZ], R4 ;  /* 0x00000004070085a7 */ /* 0x000e64000800007f */
[----:B-1----:R-:W-:Y:S05]  /*8670*/  @!P0 BRA `(.L_x_203) ;  /* 0xfffffffc00f08947 */ /* 0x002fea000383ffff */
[----:B------:R-:W-:Y:S05]  /*8680*/  BRA `(.L_x_249) ;  /* 0xffffffec00587947 */ /* 0x000fea000383ffff */
.L_x_204:
[----:B0-----:R0:W1:Y:S02]  /*8690*/  SYNCS.PHASECHK.TRANS64.TRYWAIT P0, [R6+URZ], R3 ;  /* 0x00000003060075a7 */ /* 0x001064000800017f */
[----:B-1----:R-:W-:Y:S05]  /*86a0*/  @!P0 NANOSLEEP.SYNCS 0x989680 ;  /* 0x009896800000895d */ /* 0x002fea0003900000 */
[----:B------:R-:W1:Y:S02]  /*86b0*/  @!P0 SYNCS.PHASECHK.TRANS64 P0, [R6+URZ], R3 ;  /* 0x00000003060085a7 */ /* 0x000e64000800007f */
[----:B-1----:R-:W-:Y:S05]  /*86c0*/  @!P0 BRA `(.L_x_204) ;  /* 0xfffffffc00f08947 */ /* 0x002fea000383ffff */
[----:B------:R-:W-:Y:S05]  /*86d0*/  BRA `(.L_x_250) ;  /* 0xffffffec00687947 */ /* 0x000fea000383ffff */
.L_x_205:
[----:B0-----:R0:W1:Y:S02]  /*86e0*/  SYNCS.PHASECHK.TRANS64.TRYWAIT P0, [R7+URZ], R4 ;  /* 0x00000004070075a7 */ /* 0x001064000800017f */
[----:B-1----:R-:W-:Y:S05]  /*86f0*/  @!P0 NANOSLEEP.SYNCS 0x989680 ;  /* 0x009896800000895d */ /* 0x002fea0003900000 */
[----:B------:R-:W1:Y:S02]  /*8700*/  @!P0 SYNCS.PHASECHK.TRANS64 P0, [R7+URZ], R4 ;  /* 0x00000004070085a7 */ /* 0x000e64000800007f */
[----:B-1----:R-:W-:Y:S05]  /*8710*/  @!P0 BRA `(.L_x_205) ;  /* 0xfffffffc00f08947 */ /* 0x002fea000383ffff */
[----:B------:R-:W-:Y:S05]  /*8720*/  BRA `(.L_x_251) ;  /* 0xffffffec00787947 */ /* 0x000fea000383ffff */
.L_x_206:
[----:B0-----:R0:W1:Y:S02]  /*8730*/  SYNCS.PHASECHK.TRANS64.TRYWAIT P0, [R6+URZ], R3 ;  /* 0x00000003060075a7 */ /* 0x001064000800017f */
[----:B-1----:R-:W-:Y:S05]  /*8740*/  @!P0 NANOSLEEP.SYNCS 0x989680 ;  /* 0x009896800000895d */ /* 0x002fea0003900000 */
[----:B------:R-:W1:Y:S02]  /*8750*/  @!P0 SYNCS.PHASECHK.TRANS64 P0, [R6+URZ], R3 ;  /* 0x00000003060085a7 */ /* 0x000e64000800007f */
[----:B-1----:R-:W-:Y:S05]  /*8760*/  @!P0 BRA `(.L_x_206) ;  /* 0xfffffffc00f08947 */ /* 0x002fea000383ffff */
[----:B------:R-:W-:Y:S05]  /*8770*/  BRA `(.L_x_252) ;  /* 0xffffffec00887947 */ /* 0x000fea000383ffff */
.L_x_207:
[----:B0-----:R0:W1:Y:S02]  /*8780*/  SYNCS.PHASECHK.TRANS64.TRYWAIT P0, [R7+URZ], R4 ;  /* 0x00000004070075a7 */ /* 0x001064000800017f */
[----:B-1----:R-:W-:Y:S05]  /*8790*/  @!P0 NANOSLEEP.SYNCS 0x989680 ;  /* 0x009896800000895d */ /* 0x002fea0003900000 */
[----:B------:R-:W1:Y:S02]  /*87a0*/  @!P0 SYNCS.PHASECHK.TRANS64 P0, [R7+URZ], R4 ;  /* 0x00000004070085a7 */ /* 0x000e64000800007f */
[----:B-1----:R-:W-:Y:S05]  /*87b0*/  @!P0 BRA `(.L_x_207) ;  /* 0xfffffffc00f08947 */ /* 0x002fea000383ffff */
[----:B------:R-:W-:Y:S05]  /*87c0*/  BRA `(.L_x_253) ;  /* 0xffffffec00987947 */ /* 0x000fea000383ffff */
.L_x_208:
[----:B0-----:R0:W1:Y:S02]  /*87d0*/  SYNCS.PHASECHK.TRANS64.TRYWAIT P0, [R6+URZ], R3 ;  /* 0x00000003060075a7 */ /* 0x001064000800017f */
[----:B-1----:R-:W-:Y:S05]  /*87e0*/  @!P0 NANOSLEEP.SYNCS 0x989680 ;  /* 0x009896800000895d */ /* 0x002fea0003900000 */
[----:B------:R-:W1:Y:S02]  /*87f0*/  @!P0 SYNCS.PHASECHK.TRANS64 P0, [R6+URZ], R3 ;  /* 0x00000003060085a7 */ /* 0x000e64000800007f */
[----:B-1----:R-:W-:Y:S05]  /*8800*/  @!P0 BRA `(.L_x_208) ;  /* 0xfffffffc00f08947 */ /* 0x002fea000383ffff */
[----:B------:R-:W-:Y:S05]  /*8810*/  BRA `(.L_x_254) ;  /* 0xffffffec00a87947 */ /* 0x000fea000383ffff */
.L_x_209:
[----:B0-----:R0:W1:Y:S02]  /*8820*/  SYNCS.PHASECHK.TRANS64.TRYWAIT P0, [R7+URZ], R4 ;  /* 0x00000004070075a7 */ /* 0x001064000800017f */
[----:B-1----:R-:W-:Y:S05]  /*8830*/  @!P0 NANOSLEEP.SYNCS 0x989680 ;  /* 0x009896800000895d */ /* 0x002fea0003900000 */
[----:B------:R-:W1:Y:S02]  /*8840*/  @!P0 SYNCS.PHASECHK.TRANS64 P0, [R7+URZ], R4 ;  /* 0x00000004070085a7 */ /* 0x000e64000800007f */
[----:B-1----:R-:W-:Y:S05]  /*8850*/  @!P0 BRA `(.L_x_209) ;  /* 0xfffffffc00f08947 */ /* 0x002fea000383ffff */
[----:B------:R-:W-:Y:S05]  /*8860*/  BRA `(.L_x_255) ;  /* 0xffffffec00b87947 */ /* 0x000fea000383ffff */
.L_x_210:
[----:B0-----:R0:W1:Y:S02]  /*8870*/  SYNCS.PHASECHK.TRANS64.TRYWAIT P0, [R6+URZ], R3 ;  /* 0x00000003060075a7 */ /* 0x001064000800017f */
[----:B-1----:R-:W-:Y:S05]  /*8880*/  @!P0 NANOSLEEP.SYNCS 0x989680 ;  /* 0x009896800000895d */ /* 0x002fea0003900000 */
[----:B------:R-:W1:Y:S02]  /*8890*/  @!P0 SYNCS.PHASECHK.TRANS64 P0, [R6+URZ], R3 ;  /* 0x00000003060085a7 */ /* 0x000e64000800007f */
[----:B-1----:R-:W-:Y:S05]  /*88a0*/  @!P0 BRA `(.L_x_210) ;  /* 0xfffffffc00f08947 */ /* 0x002fea000383ffff */
[----:B------:R-:W-:Y:S05]  /*88b0*/  BRA `(.L_x_256) ;  /* 0xffffffec00c87947 */ /* 0x000fea000383ffff */
.L_x_211:
[----:B0-----:R0:W1:Y:S02]  /*88c0*/  SYNCS.PHASECHK.TRANS64.TRYWAIT P0, [R7+URZ], R4 ;  /* 0x00000004070075a7 */ /* 0x001064000800017f */
[----:B-1----:R-:W-:Y:S05]  /*88d0*/  @!P0 NANOSLEEP.SYNCS 0x989680 ;  /* 0x009896800000895d */ /* 0x002fea0003900000 */
[----:B------:R-:W1:Y:S02]  /*88e0*/  @!P0 SYNCS.PHASECHK.TRANS64 P0, [R7+URZ], R4 ;  /* 0x00000004070085a7 */ /* 0x000e64000800007f */
[----:B-1----:R-:W-:Y:S05]  /*88f0*/  @!P0 BRA `(.L_x_211) ;  /* 0xfffffffc00f08947 */ /* 0x002fea000383ffff */
[----:B------:R-:W-:Y:S05]  /*8900*/  BRA `(.L_x_257) ;  /* 0xffffffec00d87947 */ /* 0x000fea000383ffff */
.L_x_212:
[----:B0-----:R0:W1:Y:S02]  /*8910*/  SYNCS.PHASECHK.TRANS64.TRYWAIT P0, [R6+URZ], R3 ;  /* 0x00000003060075a7 */ /* 0x001064000800017f */
[----:B-1----:R-:W-:Y:S05]  /*8920*/  @!P0 NANOSLEEP.SYNCS 0x989680 ;  /* 0x009896800000895d */ /* 0x002fea0003900000 */
[----:B------:R-:W1:Y:S02]  /*8930*/  @!P0 SYNCS.PHASECHK.TRANS64 P0, [R6+URZ], R3 ;  /* 0x00000003060085a7 */ /* 0x000e64000800007f */
[----:B-1----:R-:W-:Y:S05]  /*8940*/  @!P0 BRA `(.L_x_212) ;  /* 0xfffffffc00f08947 */ /* 0x002fea000383ffff */
[----:B------:R-:W-:Y:S05]  /*8950*/  BRA `(.L_x_258) ;  /* 0xffffffec00e87947 */ /* 0x000fea000383ffff */
.L_x_213:
[----:B0-----:R0:W1:Y:S02]  /*8960*/  SYNCS.PHASECHK.TRANS64.TRYWAIT P0, [R7+URZ], R4 ;  /* 0x00000004070075a7 */ /* 0x001064000800017f */
[----:B-1----:R-:W-:Y:S05]  /*8970*/  @!P0 NANOSLEEP.SYNCS 0x989680 ;  /* 0x009896800000895d */ /* 0x002fea0003900000 */
[----:B------:R-:W1:Y:S02]  /*8980*/  @!P0 SYNCS.PHASECHK.TRANS64 P0, [R7+URZ], R4 ;  /* 0x00000004070085a7 */ /* 0x000e64000800007f */
[----:B-1----:R-:W-:Y:S05]  /*8990*/  @!P0 BRA `(.L_x_213) ;  /* 0xfffffffc00f08947 */ /* 0x002fea000383ffff */
[----:B------:R-:W-:Y:S05]  /*89a0*/  BRA `(.L_x_259) ;  /* 0xffffffec00f87947 */ /* 0x000fea000383ffff */
.L_x_214:
[----:B0-----:R0:W1:Y:S02]  /*89b0*/  SYNCS.PHASECHK.TRANS64.TRYWAIT P0, [R6+URZ], R3 ;  /* 0x00000003060075a7 */ /* 0x001064000800017f */
[----:B-1----:R-:W-:Y:S05]  /*89c0*/  @!P0 NANOSLEEP.SYNCS 0x989680 ;  /* 0x009896800000895d */ /* 0x002fea0003900000 */
[----:B------:R-:W1:Y:S02]  /*89d0*/  @!P0 SYNCS.PHASECHK.TRANS64 P0, [R6+URZ], R3 ;  /* 0x00000003060085a7 */ /* 0x000e64000800007f */
[----:B-1----:R-:W-:Y:S05]  /*89e0*/  @!P0 BRA `(.L_x_214) ;  /* 0xfffffffc00f08947 */ /* 0x002fea000383ffff */
[----:B------:R-:W-:Y:S05]  /*89f0*/  BRA `(.L_x_260) ;  /* 0xfffffff000087947 */ /* 0x000fea000383ffff */
.L_x_215:
[----:B0-----:R0:W1:Y:S02]  /*8a00*/  SYNCS.PHASECHK.TRANS64.TRYWAIT P0, [R7+URZ], R4 ;  /* 0x00000004070075a7 */ /* 0x001064000800017f */
[----:B-1----:R-:W-:Y:S05]  /*8a10*/  @!P0 NANOSLEEP.SYNCS 0x989680 ;  /* 0x009896800000895d */ /* 0x002fea0003900000 */
[----:B------:R-:W1:Y:S02]  /*8a20*/  @!P0 SYNCS.PHASECHK.TRANS64 P0, [R7+URZ], R4 ;  /* 0x00000004070085a7 */ /* 0x000e64000800007f */
[----:B-1----:R-:W-:Y:S05]  /*8a30*/  @!P0 BRA `(.L_x_215) ;  /* 0xfffffffc00f08947 */ /* 0x002fea000383ffff */
[----:B------:R-:W-:Y:S05]  /*8a40*/  BRA `(.L_x_261) ;  /* 0xfffffff000187947 */ /* 0x000fea000383ffff */
.L_x_216:
[----:B0-----:R0:W1:Y:S02]  /*8a50*/  SYNCS.PHASECHK.TRANS64.TRYWAIT P0, [R6+URZ], R3 ;  /* 0x00000003060075a7 */ /* 0x001064000800017f */
[----:B-1----:R-:W-:Y:S05]  /*8a60*/  @!P0 NANOSLEEP.SYNCS 0x989680 ;  /* 0x009896800000895d */ /* 0x002fea0003900000 */
[----:B------:R-:W1:Y:S02]  /*8a70*/  @!P0 SYNCS.PHASECHK.TRANS64 P0, [R6+URZ], R3 ;  /* 0x00000003060085a7 */ /* 0x000e64000800007f */
[----:B-1----:R-:W-:Y:S05]  /*8a80*/  @!P0 BRA `(.L_x_216) ;  /* 0xfffffffc00f08947 */ /* 0x002fea000383ffff */
[----:B------:R-:W-:Y:S05]  /*8a90*/  BRA `(.L_x_262) ;  /* 0xfffffff000287947 */ /* 0x000fea000383ffff */
.L_x_217:
[----:B0-----:R0:W1:Y:S02]  /*8aa0*/  SYNCS.PHASECHK.TRANS64.TRYWAIT P0, [R7+URZ], R4 ;  /* 0x00000004070075a7 */ /* 0x001064000800017f */
[----:B-1----:R-:W-:Y:S05]  /*8ab0*/  @!P0 NANOSLEEP.SYNCS 0x989680 ;  /* 0x009896800000895d */ /* 0x002fea0003900000 */
[----:B------:R-:W1:Y:S02]  /*8ac0*/  @!P0 SYNCS.PHASECHK.TRANS64 P0, [R7+URZ], R4 ;  /* 0x00000004070085a7 */ /* 0x000e64000800007f */
[----:B-1----:R-:W-:Y:S05]  /*8ad0*/  @!P0 BRA `(.L_x_217) ;  /* 0xfffffffc00f08947 */ /* 0x002fea000383ffff */
[----:B------:R-:W-:Y:S05]  /*8ae0*/  BRA `(.L_x_263) ;  /* 0xfffffff000387947 */ /* 0x000fea000383ffff */
.L_x_218:
[----:B0-----:R0:W1:Y:S02]  /*8af0*/  SYNCS.PHASECHK.TRANS64.TRYWAIT P0, [R6+URZ], R3 ;  /* 0x00000003060075a7 */ /* 0x001064000800017f */
[----:B-1----:R-:W-:Y:S05]  /*8b00*/  @!P0 NANOSLEEP.SYNCS 0x989680 ;  /* 0x009896800000895d */ /* 0x002fea0003900000 */
[----:B------:R-:W1:Y:S02]  /*8b10*/  @!P0 SYNCS.PHASECHK.TRANS64 P0, [R6+URZ], R3 ;  /* 0x00000003060085a7 */ /* 0x000e64000800007f */
[----:B-1----:R-:W-:Y:S05]  /*8b20*/  @!P0 BRA `(.L_x_218) ;  /* 0xfffffffc00f08947 */ /* 0x002fea000383ffff */
[----:B------:R-:W-:Y:S05]  /*8b30*/  BRA `(.L_x_264) ;  /* 0xfffffff000487947 */ /* 0x000fea000383ffff */
.L_x_219:
[----:B0-----:R0:W1:Y:S02]  /*8b40*/  SYNCS.PHASECHK.TRANS64.TRYWAIT P0, [R7+URZ], R4 ;  /* 0x00000004070075a7 */ /* 0x001064000800017f */
[----:B-1----:R-:W-:Y:S05]  /*8b50*/  @!P0 NANOSLEEP.SYNCS 0x989680 ;  /* 0x009896800000895d */ /* 0x002fea0003900000 */
[----:B------:R-:W1:Y:S02]  /*8b60*/  @!P0 SYNCS.PHASECHK.TRANS64 P0, [R7+URZ], R4 ;  /* 0x00000004070085a7 */ /* 0x000e64000800007f */
[----:B-1----:R-:W-:Y:S05]  /*8b70*/  @!P0 BRA `(.L_x_219) ;  /* 0xfffffffc00f08947 */ /* 0x002fea000383ffff */
[----:B------:R-:W-:Y:S05]  /*8b80*/  BRA `(.L_x_265) ;  /* 0xfffffff000587947 */ /* 0x000fea000383ffff */
.L_x_220:
[----:B-1----:R1:W2:Y:S02]  /*8b90*/  SYNCS.PHASECHK.TRANS64.TRYWAIT P0, [R6+URZ], R3 ;  /* 0x00000003060075a7 */ /* 0x0022a4000800017f */
[----:B--2---:R-:W-:Y:S05]  /*8ba0*/  @!P0 NANOSLEEP.SYNCS 0x989680 ;  /* 0x009896800000895d */ /* 0x004fea0003900000 */
[----:B------:R-:W2:Y:S02]  /*8bb0*/  @!P0 SYNCS.PHASECHK.TRANS64 P0, [R6+URZ], R3 ;  /* 0x00000003060085a7 */ /* 0x000ea4000800007f */
[----:B--2---:R-:W-:Y:S05]  /*8bc0*/  @!P0 BRA `(.L_x_220) ;  /* 0xfffffffc00f08947 */ /* 0x004fea000383ffff */
[----:B------:R-:W-:Y:S05]  /*8bd0*/  BRA `(.L_x_266) ;  /* 0xfffffff000607947 */ /* 0x000fea000383ffff */
.L_x_267:
[----:B------:R-:W-:-:S00]  /*8be0*/  BRA `(.L_x_267) ;  /* 0xfffffffc00fc7947 */ /* 0x000fc0000383ffff */
[----:B------:R-:W-:-:S00]  /*8bf0*/  NOP ;  /* 0x0000000000007918 */ /* 0x000fc00000000000 */
        /* <DEDUP_REMOVED lines=8> */
.L_x_268:


//--------------------- .nv.global.init           --------------------------
	.section	.nv.global.init,"aw",@progbits
.nv.global.init:
	.type		$str$22,@object
	.size		$str$22,($str$23 - $str$22)
$str$22:
        /*0000*/ 	.byte	0x6b, 0x5f, 0x74, 0x69, 0x6c, 0x65, 0x5f, 0x63, 0x6f, 0x75, 0x6e, 0x74, 0x20, 0x3e, 0x3d, 0x20
        /*0010*/ 	.byte	0x31, 0x00
	.type		$str$23,@object
	.size		$str$23,(__unnamed_1 - $str$23)
$str$23:
        /*0012*/ 	.byte	0x2f, 0x74, 0x6d, 0x70, 0x2f, 0x63, 0x75, 0x74, 0x6c, 0x61, 0x73, 0x73, 0x5f, 0x73, 0x77, 0x65
        /*0022*/ 	.byte	0x65, 0x70, 0x5f, 0x73, 0x72, 0x63, 0x2f, 0x69, 0x6e, 0x63, 0x6c, 0x75, 0x64, 0x65, 0x2f, 0x63
        /*0032*/ 	.byte	0x75, 0x74, 0x6c, 0x61, 0x73, 0x73, 0x2f, 0x67, 0x65, 0x6d, 0x6d, 0x2f, 0x63, 0x6f, 0x6c, 0x6c
        /*0042*/ 	.byte	0x65, 0x63, 0x74, 0x69, 0x76, 0x65, 0x2f, 0x73, 0x6d, 0x39, 0x30, 0x5f, 0x6d, 0x6d, 0x61, 0x5f
        /*0052*/ 	.byte	0x74, 0x6d, 0x61, 0x5f, 0x67, 0x6d, 0x6d, 0x61, 0x5f, 0x73, 0x73, 0x5f, 0x77, 0x61, 0x72, 0x70
        /*0062*/ 	.byte	0x73, 0x70, 0x65, 0x63, 0x69, 0x61, 0x6c, 0x69, 0x7a, 0x65, 0x64, 0x2e, 0x68, 0x70, 0x70, 0x00
	.type		__unnamed_1,@object
	.size		__unnamed_1,(.L_0 - __unnamed_1)
__unnamed_1:
        /*0072*/ 	.byte	0x76, 0x6f, 0x69, 0x64, 0x20, 0x63, 0x75, 0x74, 0x6c, 0x61, 0x73, 0x73, 0x3a, 0x3a, 0x67, 0x65
        /* <DEDUP_REMOVED lines=171> */
        /*0b32*/ 	.byte	0x3a, 0x3a, 0x69, 0x64, 0x65, 0x6e, 0x74, 0x69, 0x74, 0x79, 0x5d, 0x00
.L_0:


//--------------------- .nv.shared._ZN7cutlass13device_kernelINS_4gemm6kernel13GemmUniversalIN4cute5tupleIJiiiiEEENS1_10collective13CollectiveMmaINS1_34MainloopSm90TmaGmmaWarpSpecializedILi37ENS5_IJNS4_1CILi1EEESB_SB_EEENS1_32KernelTmaWarpSpecializedPingpongEEENS5_IJNSA_ILi64EEENSA_ILi128EEENSA_ILi32EEEEEEaNS5_IJlSB_lEEEaSJ_NS4_8TiledMMAINS4_8MMA_AtomIJNS4_4SM904GMMA27MMA_64x128x32_S32S8S8_SS_TNEEEENS4_6LayoutISC_NS5_IJNSA_ILi0EEESR_SR_EEEEENS5_IJNS4_10UnderscoreESU_SU_EEEEENS4_13SM90_TMA_LOADENS4_14ComposedLayoutINS4_7SwizzleILi1ELi4ELi3EEENS4_18smem_ptr_flag_bitsILi8EEENSQ_INS5_IJNSA_ILi8EEESH_EEENS5_IJSH_SB_EEEEEEEvNS4_8identityESX_S17_vS18_EENS_8epilogue10collective6detail29Sm90TmaWarpSpecializedAdapterINS1B_15DefaultEpilogueIaSJ_SJ_NS1A_6thread17LinearCombinationIaLi1EiiLNS1F_9ScaleType4KindE0ELNS_15FloatRoundStyleE2EaEENS1_15EpilogueDefaultEEEEEvvEEEEvNT_6ParamsE --------------------------
	.section	.nv.shared._ZN7cutlass13device_kernelINS_4gemm6kernel13GemmUniversalIN4cute5tupleIJiiiiEEENS1_10collective13CollectiveMmaINS1_34MainloopSm90TmaGmmaWarpSpecializedILi37ENS5_IJNS4_1CILi1EEESB_SB_EEENS1_32KernelTmaWarpSpecializedPingpongEEENS5_IJNSA_ILi64EEENSA_ILi128EEENSA_ILi32EEEEEEaNS5_IJlSB_lEEEaSJ_NS4_8TiledMMAINS4_8MMA_AtomIJNS4_4SM904GMMA27MMA_64x128x32_S32S8S8_SS_TNEEEENS4_6LayoutISC_NS5_IJNSA_ILi0EEESR_SR_EEEEENS5_IJNS4_10UnderscoreESU_SU_EEEEENS4_13SM90_TMA_LOADENS4_14ComposedLayoutINS4_7SwizzleILi1ELi4ELi3EEENS4_18smem_ptr_flag_bitsILi8EEENSQ_INS5_IJNSA_ILi8EEESH_EEENS5_IJSH_SB_EEEEEEEvNS4_8identityESX_S17_vS18_EENS_8epilogue10collective6detail29Sm90TmaWarpSpecializedAdapterINS1B_15DefaultEpilogueIaSJ_SJ_NS1A_6thread17LinearCombinationIaLi1EiiLNS1F_9ScaleType4KindE0ELNS_15FloatRoundStyleE2EaEENS1_15EpilogueDefaultEEEEEvvEEEEvNT_6ParamsE,"aw",@nobits
	.sectionflags	@""
	.align	16
	.zero		1024


//--------------------- .nv.shared.reserved.0     --------------------------
	.section	.nv.shared.reserved.0,"aw",@nobits
	.weak		__nv_reservedSMEM_offset_0_alias
	.size		__nv_reservedSMEM_offset_0_alias, 0, 0
	.other		__nv_reservedSMEM_offset_0_alias,@"STO_CUDA_RESERVED_SHARED STV_DEFAULT"
__nv_reservedSMEM_offset_0_alias:
	.zero		0


//--------------------- .nv.global                --------------------------
	.section	.nv.global,"aw",@nobits
.nv.global:
	.type		_ZN40_INTERNAL_812be773_4_k_cu_bc97a6fa_107954cute1_E,@object
	.size		_ZN40_INTERNAL_812be773_4_k_cu_bc97a6fa_107954cute1_E,(_ZN40_INTERNAL_812be773_4_k_cu_bc97a6fa_107954cuda3std3__45__cpo6cbeginE - _ZN40_INTERNAL_812be773_4_k_cu_bc97a6fa_107954cute1_E)
_ZN40_INTERNAL_812be773_4_k_cu_bc97a6fa_107954cute1_E:
	.zero		1
	.type		_ZN40_INTERNAL_812be773_4_k_cu_bc97a6fa_107954cuda3std3__45__cpo6cbeginE,@object
	.size		_ZN40_INTERNAL_812be773_4_k_cu_bc97a6fa_107954cuda3std3__45__cpo6cbeginE,(_ZN40_INTERNAL_812be773_4_k_cu_bc97a6fa_107954cuda3std3__48in_placeE - _ZN40_INTERNAL_812be773_4_k_cu_bc97a6fa_107954cuda3std3__45__cpo6cbeginE)
_ZN40_INTERNAL_812be773_4_k_cu_bc97a6fa_107954cuda3std3__45__cpo6cbeginE:
	.zero		1
	.type		_ZN40_INTERNAL_812be773_4_k_cu_bc97a6fa_107954cuda3std3__48in_placeE,@object
	.size		_ZN40_INTERNAL_812be773_4_k_cu_bc97a6fa_107954cuda3std3__48in_placeE,(_ZN40_INTERNAL_812be773_4_k_cu_bc97a6fa_107954cuda3std6ranges3__45__cpo9iter_moveE - _ZN40_INTERNAL_812be773_4_k_cu_bc97a6fa_107954cuda3std3__48in_placeE)
_ZN40_INTERNAL_812be773_4_k_cu_bc97a6fa_107954cuda3std3__48in_placeE:
	.zero		1
	.type		_ZN40_INTERNAL_812be773_4_k_cu_bc97a6fa_107954cuda3std6ranges3__45__cpo9iter_moveE,@object
	.size		_ZN40_INTERNAL_812be773_4_k_cu_bc97a6fa_107954cuda3std6ranges3__45__cpo9iter_moveE,(_ZN40_INTERNAL_812be773_4_k_cu_bc97a6fa_107954cuda3std3__45__cpo5beginE - _ZN40_INTERNAL_812be773_4_k_cu_bc97a6fa_107954cuda3std6ranges3__45__cpo9iter_moveE)
_ZN40_INTERNAL_812be773_4_k_cu_bc97a6fa_107954cuda3std6ranges3__45__cpo9iter_moveE:
	.zero		1
	.type		_ZN40_INTERNAL_812be773_4_k_cu_bc97a6fa_107954cuda3std3__45__cpo5beginE,@object
	.size		_ZN40_INTERNAL_812be773_4_k_cu_bc97a6fa_107954cuda3std3__45__cpo5beginE,(_ZN40_INTERNAL_812be773_4_k_cu_bc97a6fa_107954cuda3std3__442_GLOBAL__N__812be773_4_k_cu_bc97a6fa_107956ignoreE - _ZN40_INTERNAL_812be773_4_k_cu_bc97a6fa_107954cuda3std3__45__cpo5beginE)
_ZN40_INTERNAL_812be773_4_k_cu_bc97a6fa_107954cuda3std3__45__cpo5beginE:
	.zero		1
	.type		_ZN40_INTERNAL_812be773_4_k_cu_bc97a6fa_107954cuda3std3__442_GLOBAL__N__812be773_4_k_cu_bc97a6fa_107956ignoreE,@object
	.size		_ZN40_INTERNAL_812be773_4_k_cu_bc97a6fa_107954cuda3std3__442_GLOBAL__N__812be773_4_k_cu_bc97a6fa_107956ignoreE,(_ZN40_INTERNAL_812be773_4_k_cu_bc97a6fa_107954cute7productE - _ZN40_INTERNAL_812be773_4_k_cu_bc97a6fa_107954cuda3std3__442_GLOBAL__N__812be773_4_k_cu_bc97a6fa_107956ignoreE)
_ZN40_INTERNAL_812be773_4_k_cu_bc97a6fa_107954cuda3std3__442_GLOBAL__N__812be773_4_k_cu_bc97a6fa_107956ignoreE:
	.zero		1
	.type		_ZN40_INTERNAL_812be773_4_k_cu_bc97a6fa_107954cute7productE,@object
	.size		_ZN40_INTERNAL_812be773_4_k_cu_bc97a6fa_107954cute7productE,(_ZN40_INTERNAL_812be773_4_k_cu_bc97a6fa_107954cuda3std3__45__cpo3endE - _ZN40_INTERNAL_812be773_4_k_cu_bc97a6fa_107954cute7productE)
_ZN40_INTERNAL_812be773_4_k_cu_bc97a6fa_107954cute7productE:
	.zero		1
	.type		_ZN40_INTERNAL_812be773_4_k_cu_bc97a6fa_107954cuda3std3__45__cpo3endE,@object
	.size		_ZN40_INTERNAL_812be773_4_k_cu_bc97a6fa_107954cuda3std3__45__cpo3endE,(_ZN40_INTERNAL_812be773_4_k_cu_bc97a6fa_107954cuda3std3__419piecewise_constructE - _ZN40_INTERNAL_812be773_4_k_cu_bc97a6fa_107954cuda3std3__45__cpo3endE)
_ZN40_INTERNAL_812be773_4_k_cu_bc97a6fa_107954cuda3std3__45__cpo3endE:
	.zero		1
	.type		_ZN40_INTERNAL_812be773_4_k_cu_bc97a6fa_107954cuda3std3__419piecewise_constructE,@object
	.size		_ZN40_INTERNAL_812be773_4_k_cu_bc97a6fa_107954cuda3std3__419piecewise_constructE,(_ZN40_INTERNAL_812be773_4_k_cu_bc97a6fa_107954cuda3std3__45__cpo4cendE - _ZN40_INTERNAL_812be773_4_k_cu_bc97a6fa_107954cuda3std3__419piecewise_constructE)
_ZN40_INTERNAL_812be773_4_k_cu_bc97a6fa_107954cuda3std3__419piecewise_constructE:
	.zero		1
	.type		_ZN40_INTERNAL_812be773_4_k_cu_bc97a6fa_107954cuda3std3__45__cpo4cendE,@object
	.size		_ZN40_INTERNAL_812be773_4_k_cu_bc97a6fa_107954cuda3std3__45__cpo4cendE,(_ZN40_INTERNAL_812be773_4_k_cu_bc97a6fa_107954cuda3std6ranges3__45__cpo4swapE - _ZN40_INTERNAL_812be773_4_k_cu_bc97a6fa_107954cuda3std3__45__cpo4cendE)
_ZN40_INTERNAL_812be773_4_k_cu_bc97a6fa_107954cuda3std3__45__cpo4cendE:
	.zero		1
	.type		_ZN40_INTERNAL_812be773_4_k_cu_bc97a6fa_107954cuda3std6ranges3__45__cpo4swapE,@object
	.size		_ZN40_INTERNAL_812be773_4_k_cu_bc97a6fa_107954cuda3std6ranges3__45__cpo4swapE,(.L_8 - _ZN40_INTERNAL_812be773_4_k_cu_bc97a6fa_107954cuda3std6ranges3__45__cpo4swapE)
_ZN40_INTERNAL_812be773_4_k_cu_bc97a6fa_107954cuda3std6ranges3__45__cpo4swapE:
	.zero		1
.L_8:


//--------------------- .nv.constant0._ZN7cutlass13device_kernelINS_4gemm6kernel13GemmUniversalIN4cute5tupleIJiiiiEEENS1_10collective13CollectiveMmaINS1_34MainloopSm90TmaGmmaWarpSpecializedILi37ENS5_IJNS4_1CILi1EEESB_SB_EEENS1_32KernelTmaWarpSpecializedPingpongEEENS5_IJNSA_ILi64EEENSA_ILi128EEENSA_ILi32EEEEEEaNS5_IJlSB_lEEEaSJ_NS4_8TiledMMAINS4_8MMA_AtomIJNS4_4SM904GMMA27MMA_64x128x32_S32S8S8_SS_TNEEEENS4_6LayoutISC_NS5_IJNSA_ILi0EEESR_SR_EEEEENS5_IJNS4_10UnderscoreESU_SU_EEEEENS4_13SM90_TMA_LOADENS4_14ComposedLayoutINS4_7SwizzleILi1ELi4ELi3EEENS4_18smem_ptr_flag_bitsILi8EEENSQ_INS5_IJNSA_ILi8EEESH_EEENS5_IJSH_SB_EEEEEEEvNS4_8identityESX_S17_vS18_EENS_8epilogue10collective6detail29Sm90TmaWarpSpecializedAdapterINS1B_15DefaultEpilogueIaSJ_SJ_NS1A_6thread17LinearCombinationIaLi1EiiLNS1F_9ScaleType4KindE0ELNS_15FloatRoundStyleE2EaEENS1_15EpilogueDefaultEEEEEvvEEEEvNT_6ParamsE --------------------------
	.section	.nv.constant0._ZN7cutlass13device_kernelINS_4gemm6kernel13GemmUniversalIN4cute5tupleIJiiiiEEENS1_10collective13CollectiveMmaINS1_34MainloopSm90TmaGmmaWarpSpecializedILi37ENS5_IJNS4_1CILi1EEESB_SB_EEENS1_32KernelTmaWarpSpecializedPingpongEEENS5_IJNSA_ILi64EEENSA_ILi128EEENSA_ILi32EEEEEEaNS5_IJlSB_lEEEaSJ_NS4_8TiledMMAINS4_8MMA_AtomIJNS4_4SM904GMMA27MMA_64x128x32_S32S8S8_SS_TNEEEENS4_6LayoutISC_NS5_IJNSA_ILi0EEESR_SR_EEEEENS5_IJNS4_10UnderscoreESU_SU_EEEEENS4_13SM90_TMA_LOADENS4_14ComposedLayoutINS4_7SwizzleILi1ELi4ELi3EEENS4_18smem_ptr_flag_bitsILi8EEENSQ_INS5_IJNSA_ILi8EEESH_EEENS5_IJSH_SB_EEEEEEEvNS4_8identityESX_S17_vS18_EENS_8epilogue10collective6detail29Sm90TmaWarpSpecializedAdapterINS1B_15DefaultEpilogueIaSJ_SJ_NS1A_6thread17LinearCombinationIaLi1EiiLNS1F_9ScaleType4KindE0ELNS_15FloatRoundStyleE2EaEENS1_15EpilogueDefaultEEEEEvvEEEEvNT_6ParamsE,"a",@progbits
	.sectionflags	@""
	.align	4
.nv.constant0._ZN7cutlass13device_kernelINS_4gemm6kernel13GemmUniversalIN4cute5tupleIJiiiiEEENS1_10collective13CollectiveMmaINS1_34MainloopSm90TmaGmmaWarpSpecializedILi37ENS5_IJNS4_1CILi1EEESB_SB_EEENS1_32KernelTmaWarpSpecializedPingpongEEENS5_IJNSA_ILi64EEENSA_ILi128EEENSA_ILi32EEEEEEaNS5_IJlSB_lEEEaSJ_NS4_8TiledMMAINS4_8MMA_AtomIJNS4_4SM904GMMA27MMA_64x128x32_S32S8S8_SS_TNEEEENS4_6LayoutISC_NS5_IJNSA_ILi0EEESR_SR_EEEEENS5_IJNS4_10UnderscoreESU_SU_EEEEENS4_13SM90_TMA_LOADENS4_14ComposedLayoutINS4_7SwizzleILi1ELi4ELi3EEENS4_18smem_ptr_flag_bitsILi8EEENSQ_INS5_IJNSA_ILi8EEESH_EEENS5_IJSH_SB_EEEEEEEvNS4_8identityESX_S17_vS18_EENS_8epilogue10collective6detail29Sm90TmaWarpSpecializedAdapterINS1B_15DefaultEpilogueIaSJ_SJ_NS1A_6thread17LinearCombinationIaLi1EiiLNS1F_9ScaleType4KindE0ELNS_15FloatRoundStyleE2EaEENS1_15EpilogueDefaultEEEEEvvEEEEvNT_6ParamsE:
	.zero		1664


//--------------------- SYMBOLS --------------------------

	.type		.nv.reservedSmem.offset0,@object
	.size		.nv.reservedSmem.offset0,0x4
	.type		__assertfail,@function
